//
// Generated by NVIDIA NVVM Compiler
//
// Compiler Build ID: CL-36424714
// Cuda compilation tools, release 13.0, V13.0.88
// Based on NVVM 20.0.0
//

.version 9.0
.target sm_100
.address_size 64

	// .globl	_Z6besselPdS_S_S_i
.func  (.param .align 16 .b8 func_retval0[16]) __internal_trig_reduction_slowpathd
(
	.param .b64 __internal_trig_reduction_slowpathd_param_0
)
;
.global .align 8 .b8 __cudart_i2opi_d[144] = {8, 93, 141, 31, 177, 95, 251, 107, 234, 146, 82, 138, 247, 57, 7, 61, 123, 241, 229, 235, 199, 186, 39, 117, 45, 234, 95, 158, 102, 63, 70, 79, 183, 9, 203, 39, 207, 126, 54, 109, 31, 109, 10, 90, 139, 17, 47, 239, 15, 152, 5, 222, 255, 151, 248, 31, 59, 40, 249, 189, 139, 95, 132, 156, 244, 57, 83, 131, 57, 214, 145, 57, 65, 126, 95, 180, 38, 112, 156, 233, 132, 68, 187, 46, 245, 53, 130, 232, 62, 167, 41, 177, 28, 235, 29, 254, 28, 146, 209, 9, 234, 46, 73, 6, 224, 210, 77, 66, 58, 110, 36, 183, 97, 197, 187, 222, 171, 99, 81, 254, 65, 144, 67, 60, 153, 149, 98, 219, 192, 221, 52, 245, 209, 87, 39, 252, 41, 21, 68, 78, 110, 131, 249, 162};
.global .align 16 .b8 __cudart_sin_cos_coeffs[128] = {70, 210, 176, 44, 241, 229, 90, 190, 146, 227, 172, 105, 227, 29, 199, 62, 161, 98, 219, 25, 160, 1, 42, 191, 24, 8, 17, 17, 17, 17, 129, 63, 84, 85, 85, 85, 85, 85, 197, 191, 0, 0, 0, 0, 0, 0, 0, 0, 0, 0, 0, 0, 0, 0, 0, 0, 100, 129, 253, 32, 131, 255, 168, 189, 40, 133, 239, 193, 167, 238, 33, 62, 217, 230, 6, 142, 79, 126, 146, 190, 233, 188, 221, 25, 160, 1, 250, 62, 71, 93, 193, 22, 108, 193, 86, 191, 81, 85, 85, 85, 85, 85, 165, 63, 0, 0, 0, 0, 0, 0, 224, 191, 0, 0, 0, 0, 0, 0, 240, 63};

.visible .entry _Z6besselPdS_S_S_i(
	.param .u64 .ptr .align 1 _Z6besselPdS_S_S_i_param_0,
	.param .u64 .ptr .align 1 _Z6besselPdS_S_S_i_param_1,
	.param .u64 .ptr .align 1 _Z6besselPdS_S_S_i_param_2,
	.param .u64 .ptr .align 1 _Z6besselPdS_S_S_i_param_3,
	.param .u32 _Z6besselPdS_S_S_i_param_4
)
{
	.reg .pred 	%p<62>;
	.reg .b32 	%r<168>;
	.reg .b32 	%f<5>;
	.reg .b64 	%rd<35>;
	.reg .b64 	%fd<846>;

	ld.param.u64 	%rd2, [_Z6besselPdS_S_S_i_param_0];
	ld.param.u64 	%rd4, [_Z6besselPdS_S_S_i_param_2];
	ld.param.u32 	%r60, [_Z6besselPdS_S_S_i_param_4];
	mov.u32 	%r61, %ctaid.x;
	mov.u32 	%r62, %ntid.x;
	mov.u32 	%r63, %tid.x;
	mad.lo.s32 	%r1, %r61, %r62, %r63;
	setp.ge.s32 	%p1, %r1, %r60;
	@%p1 bra 	$L__BB0_97;
	cvta.to.global.u64 	%rd6, %rd2;
	mul.wide.s32 	%rd7, %r1, 8;
	add.s64 	%rd1, %rd6, %rd7;
	ld.global.f64 	%fd1, [%rd1];
	abs.f64 	%fd2, %fd1;
	setp.geu.f64 	%p2, %fd2, 0d000730D67819E8D2;
	@%p2 bra 	$L__BB0_3;
	mov.f64 	%fd391, 0dBFE45F306DC9C883;
	div.rn.f64 	%fd829, %fd391, %fd2;
	bra.uni 	$L__BB0_41;
$L__BB0_3:
	setp.gtu.f64 	%p3, %fd2, 0d3FF4C6F208132576;
	@%p3 bra 	$L__BB0_26;
	setp.gtu.f64 	%p4, %fd2, 0d400353AABAD7B784;
	@%p4 bra 	$L__BB0_6;
	fma.rn.f64 	%fd114, %fd2, 0d3D020E4ADCDE2AD3, 0dBD4DD167A0DC3F55;
	fma.rn.f64 	%fd115, %fd114, %fd2, 0d3D5503F5A491E487;
	fma.rn.f64 	%fd116, %fd115, %fd2, 0d3DC1F29940C2403A;
	fma.rn.f64 	%fd117, %fd116, %fd2, 0d3D84CF9302EACDEF;
	fma.rn.f64 	%fd118, %fd117, %fd2, 0dBE384A53DBBCA436;
	fma.rn.f64 	%fd119, %fd118, %fd2, 0d3D9779BEE4F63BCC;
	fma.rn.f64 	%fd120, %fd119, %fd2, 0d3EA6C160E414F3F0;
	fma.rn.f64 	%fd121, %fd120, %fd2, 0d3D8F3D2F12430699;
	fma.rn.f64 	%fd122, %fd121, %fd2, 0dBF0C71C72C0CED04;
	fma.rn.f64 	%fd123, %fd122, %fd2, 0d3D659BCA506F1128;
	fma.rn.f64 	%fd124, %fd123, %fd2, 0d3F65555555506982;
	fma.rn.f64 	%fd125, %fd124, %fd2, 0d3D15BA0B425F1BFB;
	fma.rn.f64 	%fd126, %fd125, %fd2, 0dBFB0000000000065;
	fma.rn.f64 	%fd127, %fd126, %fd2, 0d3C8729A7253FB679;
	fma.rn.f64 	%fd128, %fd127, %fd2, 0d3FE0000000000000;
	mul.f64 	%fd822, %fd2, %fd128;
	bra.uni 	$L__BB0_18;
$L__BB0_6:
	setp.gtu.f64 	%p5, %fd2, 0d4015B1D0574614EA;
	@%p5 bra 	$L__BB0_8;
	add.f64 	%fd129, %fd2, 0dC00EA75575AF6F09;
	add.f64 	%fd130, %fd129, 0d3CA60155A9D1B256;
	fma.rn.f64 	%fd131, %fd130, 0dBCF8D3CDBB60175E, 0d3D41011A1DF02DAD;
	fma.rn.f64 	%fd132, %fd131, %fd130, 0d3D76013AC1E5E222;
	fma.rn.f64 	%fd133, %fd132, %fd130, 0dBDBEC315D96D5F03;
	fma.rn.f64 	%fd134, %fd133, %fd130, 0dBDF03BE1B4B57207;
	fma.rn.f64 	%fd135, %fd134, %fd130, 0d3E345695F8B660F7;
	fma.rn.f64 	%fd136, %fd135, %fd130, 0d3E617069FCFCFFF4;
	fma.rn.f64 	%fd137, %fd136, %fd130, 0dBEA33825C36745EB;
	fma.rn.f64 	%fd138, %fd137, %fd130, 0dBEC9799D4F90931B;
	fma.rn.f64 	%fd139, %fd138, %fd130, 0d3F083A06E2F7DF13;
	fma.rn.f64 	%fd140, %fd139, %fd130, 0d3F26E4C2D53A7CF6;
	fma.rn.f64 	%fd141, %fd140, %fd130, 0dBF624B3409957B1C;
	fma.rn.f64 	%fd142, %fd141, %fd130, 0dBF7537544C3325DF;
	fma.rn.f64 	%fd143, %fd142, %fd130, 0d3FAB589D1DA138E2;
	fma.rn.f64 	%fd144, %fd143, %fd130, 0d3FAAE8A39F51AD13;
	fma.rn.f64 	%fd145, %fd144, %fd130, 0dBFD9C6CF582CBF7F;
	mul.f64 	%fd822, %fd130, %fd145;
	bra.uni 	$L__BB0_18;
$L__BB0_8:
	setp.gtu.f64 	%p6, %fd2, 0d40213065E54C1AA9;
	@%p6 bra 	$L__BB0_10;
	add.f64 	%fd146, %fd2, 0dC01C0FF5F3B47250;
	add.f64 	%fd147, %fd146, 0d3C9B226D9D243827;
	fma.rn.f64 	%fd148, %fd147, 0d3CF3EB867515FAD6, 0dBD40E8363DB649A9;
	fma.rn.f64 	%fd149, %fd148, %fd147, 0dBD73B7DD4A6608FB;
	fma.rn.f64 	%fd150, %fd149, %fd147, 0d3DBEC5E01482C750;
	fma.rn.f64 	%fd151, %fd150, %fd147, 0d3DEC62BB9E882103;
	fma.rn.f64 	%fd152, %fd151, %fd147, 0dBE34462EED732A23;
	fma.rn.f64 	%fd153, %fd152, %fd147, 0dBE5D48DCAD7DC59B;
	fma.rn.f64 	%fd154, %fd153, %fd147, 0d3EA3026DF29167E9;
	fma.rn.f64 	%fd155, %fd154, %fd147, 0d3EC4255B0119666C;
	fma.rn.f64 	%fd156, %fd155, %fd147, 0dBF0796A751B32693;
	fma.rn.f64 	%fd157, %fd156, %fd147, 0dBF207358BBDBA284;
	fma.rn.f64 	%fd158, %fd157, %fd147, 0d3F613FBC7D6927B1;
	fma.rn.f64 	%fd159, %fd158, %fd147, 0d3F69A4B292E3DD75;
	fma.rn.f64 	%fd160, %fd159, %fd147, 0dBFA80C83BDEEE4FB;
	fma.rn.f64 	%fd161, %fd160, %fd147, 0dBF95E70DC60362BF;
	fma.rn.f64 	%fd162, %fd161, %fd147, 0d3FD33518B3874E8A;
	mul.f64 	%fd822, %fd147, %fd162;
	bra.uni 	$L__BB0_18;
$L__BB0_10:
	rcp.approx.ftz.f64 	%fd163, %fd2;
	neg.f64 	%fd164, %fd2;
	fma.rn.f64 	%fd165, %fd164, %fd163, 0d3FF0000000000000;
	fma.rn.f64 	%fd166, %fd165, %fd165, %fd165;
	fma.rn.f64 	%fd167, %fd166, %fd163, %fd163;
	mul.f64 	%fd168, %fd167, %fd167;
	fma.rn.f64 	%fd169, %fd168, 0d40CD02EA3F2F6751, 0dC099C06322A3F8BE;
	fma.rn.f64 	%fd170, %fd169, %fd168, 0d405B89354DA77324;
	fma.rn.f64 	%fd171, %fd170, %fd168, 0dC01E352294653188;
	fma.rn.f64 	%fd172, %fd171, %fd168, 0d3FE9BC7DB16BD7A7;
	fma.rn.f64 	%fd173, %fd172, %fd168, 0dBFC8BFE1C3A4F741;
	fma.rn.f64 	%fd174, %fd173, %fd168, 0d3FC7FFFFF0D00BE2;
	fma.rn.f64 	%fd7, %fd174, %fd168, 0d3FF00000000068CC;
	fma.rn.f64 	%fd175, %fd168, 0dC18DA26B212FDC9A, 0d415A30AC6857BEE0;
	fma.rn.f64 	%fd176, %fd175, %fd168, 0dC11764222AD7C910;
	fma.rn.f64 	%fd177, %fd176, %fd168, 0d40CEB02E0C306857;
	fma.rn.f64 	%fd178, %fd177, %fd168, 0dC08351859FA2B23B;
	fma.rn.f64 	%fd179, %fd178, %fd168, 0d403E65A07AF51F42;
	fma.rn.f64 	%fd180, %fd179, %fd168, 0dC002F2B817F77A57;
	fma.rn.f64 	%fd181, %fd180, %fd168, 0d3FD7BCC34DA069FD;
	fma.rn.f64 	%fd182, %fd181, %fd168, 0dBFC4FFFFF8A44463;
	fma.rn.f64 	%fd183, %fd182, %fd168, 0d3FD7FFFFFFFF5CD7;
	fma.rn.f64 	%fd8, %fd183, %fd167, %fd2;
	mul.f64 	%fd184, %fd8, 0d3FE45F306DC9C883;
	cvt.rni.s32.f64 	%r148, %fd184;
	cvt.rn.f64.s32 	%fd185, %r148;
	fma.rn.f64 	%fd186, %fd185, 0dBFF921FB54442D18, %fd8;
	fma.rn.f64 	%fd187, %fd185, 0dBC91A62633145C00, %fd186;
	fma.rn.f64 	%fd819, %fd185, 0dB97B839A252049C0, %fd187;
	abs.f64 	%fd188, %fd8;
	setp.ltu.f64 	%p7, %fd188, 0d41E0000000000000;
	@%p7 bra 	$L__BB0_12;
	{ // callseq 0, 0
	.param .b64 param0;
	st.param.f64 	[param0], %fd8;
	.param .align 16 .b8 retval0[16];
	call.uni (retval0), 
	__internal_trig_reduction_slowpathd, 
	(
	param0
	);
	ld.param.f64 	%fd819, [retval0];
	ld.param.b32 	%r148, [retval0+8];
	} // callseq 0
$L__BB0_12:
	and.b32  	%r65, %r148, 3;
	cvt.rn.f64.u32 	%fd190, %r65;
	add.f64 	%fd191, %fd819, 0dC002D97C7F3321D2;
	fma.rn.f64 	%fd12, %fd190, 0d3FF921FB54442D18, %fd191;
	abs.f64 	%fd13, %fd12;
	setp.neu.f64 	%p8, %fd13, 0d7FF0000000000000;
	@%p8 bra 	$L__BB0_14;
	mov.f64 	%fd197, 0d0000000000000000;
	mul.rn.f64 	%fd821, %fd12, %fd197;
	mov.b32 	%r150, 1;
	bra.uni 	$L__BB0_17;
$L__BB0_14:
	mul.f64 	%fd192, %fd12, 0d3FE45F306DC9C883;
	cvt.rni.s32.f64 	%r149, %fd192;
	cvt.rn.f64.s32 	%fd193, %r149;
	fma.rn.f64 	%fd194, %fd193, 0dBFF921FB54442D18, %fd12;
	fma.rn.f64 	%fd195, %fd193, 0dBC91A62633145C00, %fd194;
	fma.rn.f64 	%fd821, %fd193, 0dB97B839A252049C0, %fd195;
	setp.ltu.f64 	%p9, %fd13, 0d41E0000000000000;
	@%p9 bra 	$L__BB0_16;
	{ // callseq 1, 0
	.param .b64 param0;
	st.param.f64 	[param0], %fd12;
	.param .align 16 .b8 retval0[16];
	call.uni (retval0), 
	__internal_trig_reduction_slowpathd, 
	(
	param0
	);
	ld.param.f64 	%fd821, [retval0];
	ld.param.b32 	%r149, [retval0+8];
	} // callseq 1
$L__BB0_16:
	add.s32 	%r150, %r149, 1;
$L__BB0_17:
	shl.b32 	%r68, %r150, 6;
	cvt.u64.u32 	%rd8, %r68;
	and.b64  	%rd9, %rd8, 64;
	mov.u64 	%rd10, __cudart_sin_cos_coeffs;
	add.s64 	%rd11, %rd10, %rd9;
	mul.rn.f64 	%fd198, %fd821, %fd821;
	and.b32  	%r69, %r150, 1;
	setp.eq.b32 	%p10, %r69, 1;
	selp.f64 	%fd199, 0dBDA8FF8320FD8164, 0d3DE5DB65F9785EBA, %p10;
	ld.global.nc.v2.f64 	{%fd200, %fd201}, [%rd11];
	fma.rn.f64 	%fd202, %fd199, %fd198, %fd200;
	fma.rn.f64 	%fd203, %fd202, %fd198, %fd201;
	ld.global.nc.v2.f64 	{%fd204, %fd205}, [%rd11+16];
	fma.rn.f64 	%fd206, %fd203, %fd198, %fd204;
	fma.rn.f64 	%fd207, %fd206, %fd198, %fd205;
	ld.global.nc.v2.f64 	{%fd208, %fd209}, [%rd11+32];
	fma.rn.f64 	%fd210, %fd207, %fd198, %fd208;
	fma.rn.f64 	%fd211, %fd210, %fd198, %fd209;
	fma.rn.f64 	%fd212, %fd211, %fd821, %fd821;
	fma.rn.f64 	%fd213, %fd211, %fd198, 0d3FF0000000000000;
	selp.f64 	%fd214, %fd213, %fd212, %p10;
	and.b32  	%r70, %r150, 2;
	setp.eq.s32 	%p11, %r70, 0;
	mov.f64 	%fd215, 0d0000000000000000;
	sub.f64 	%fd216, %fd215, %fd214;
	selp.f64 	%fd217, %fd214, %fd216, %p11;
	rsqrt.approx.f64 	%fd218, %fd2;
	mul.f64 	%fd219, %fd218, 0d3FE9884533D43651;
	mul.f64 	%fd220, %fd219, %fd7;
	mul.f64 	%fd822, %fd220, %fd217;
$L__BB0_18:
	{
	.reg .b32 %temp; 
	mov.b64 	{%temp, %r151}, %fd2;
	}
	{
	.reg .b32 %temp; 
	mov.b64 	{%r152, %temp}, %fd2;
	}
	setp.gt.s32 	%p12, %r151, 1048575;
	mov.b32 	%r153, -1023;
	mov.f64 	%fd823, %fd2;
	@%p12 bra 	$L__BB0_20;
	mul.f64 	%fd823, %fd2, 0d4350000000000000;
	{
	.reg .b32 %temp; 
	mov.b64 	{%temp, %r151}, %fd823;
	}
	{
	.reg .b32 %temp; 
	mov.b64 	{%r152, %temp}, %fd823;
	}
	mov.b32 	%r153, -1077;
$L__BB0_20:
	add.s32 	%r73, %r151, -1;
	setp.gt.u32 	%p13, %r73, 2146435070;
	@%p13 bra 	$L__BB0_24;
	shr.u32 	%r76, %r151, 20;
	add.s32 	%r154, %r153, %r76;
	and.b32  	%r77, %r151, 1048575;
	or.b32  	%r78, %r77, 1072693248;
	mov.b64 	%fd824, {%r152, %r78};
	setp.lt.u32 	%p15, %r78, 1073127583;
	@%p15 bra 	$L__BB0_23;
	{
	.reg .b32 %temp; 
	mov.b64 	{%r79, %temp}, %fd824;
	}
	{
	.reg .b32 %temp; 
	mov.b64 	{%temp, %r80}, %fd824;
	}
	add.s32 	%r81, %r80, -1048576;
	mov.b64 	%fd824, {%r79, %r81};
	add.s32 	%r154, %r154, 1;
$L__BB0_23:
	add.f64 	%fd222, %fd824, 0dBFF0000000000000;
	add.f64 	%fd223, %fd824, 0d3FF0000000000000;
	rcp.approx.ftz.f64 	%fd224, %fd223;
	neg.f64 	%fd225, %fd223;
	fma.rn.f64 	%fd226, %fd225, %fd224, 0d3FF0000000000000;
	fma.rn.f64 	%fd227, %fd226, %fd226, %fd226;
	fma.rn.f64 	%fd228, %fd227, %fd224, %fd224;
	mul.f64 	%fd229, %fd222, %fd228;
	fma.rn.f64 	%fd230, %fd222, %fd228, %fd229;
	mul.f64 	%fd231, %fd230, %fd230;
	fma.rn.f64 	%fd232, %fd231, 0d3EB1380B3AE80F1E, 0d3ED0EE258B7A8B04;
	fma.rn.f64 	%fd233, %fd232, %fd231, 0d3EF3B2669F02676F;
	fma.rn.f64 	%fd234, %fd233, %fd231, 0d3F1745CBA9AB0956;
	fma.rn.f64 	%fd235, %fd234, %fd231, 0d3F3C71C72D1B5154;
	fma.rn.f64 	%fd236, %fd235, %fd231, 0d3F624924923BE72D;
	fma.rn.f64 	%fd237, %fd236, %fd231, 0d3F8999999999A3C4;
	fma.rn.f64 	%fd238, %fd237, %fd231, 0d3FB5555555555554;
	sub.f64 	%fd239, %fd222, %fd230;
	add.f64 	%fd240, %fd239, %fd239;
	neg.f64 	%fd241, %fd230;
	fma.rn.f64 	%fd242, %fd241, %fd222, %fd240;
	mul.f64 	%fd243, %fd228, %fd242;
	mul.f64 	%fd244, %fd231, %fd238;
	fma.rn.f64 	%fd245, %fd244, %fd230, %fd243;
	xor.b32  	%r82, %r154, -2147483648;
	mov.b32 	%r83, 1127219200;
	mov.b64 	%fd246, {%r82, %r83};
	mov.b32 	%r84, -2147483648;
	mov.b64 	%fd247, {%r84, %r83};
	sub.f64 	%fd248, %fd246, %fd247;
	fma.rn.f64 	%fd249, %fd248, 0d3FE62E42FEFA39EF, %fd230;
	fma.rn.f64 	%fd250, %fd248, 0dBFE62E42FEFA39EF, %fd249;
	sub.f64 	%fd251, %fd250, %fd230;
	sub.f64 	%fd252, %fd245, %fd251;
	fma.rn.f64 	%fd253, %fd248, 0d3C7ABC9E3B39803F, %fd252;
	add.f64 	%fd825, %fd249, %fd253;
	bra.uni 	$L__BB0_25;
$L__BB0_24:
	fma.rn.f64 	%fd221, %fd823, 0d7FF0000000000000, 0d7FF0000000000000;
	{
	.reg .b32 %temp; 
	mov.b64 	{%temp, %r74}, %fd823;
	}
	and.b32  	%r75, %r74, 2147483647;
	setp.eq.s32 	%p14, %r75, 0;
	selp.f64 	%fd825, 0dFFF0000000000000, %fd221, %p14;
$L__BB0_25:
	mul.f64 	%fd254, %fd1, %fd1;
	mul.f64 	%fd255, %fd2, 0d3FE0000000000000;
	setp.lt.f64 	%p16, %fd2, 0d39B4484BFEEBC2A0;
	selp.f64 	%fd256, %fd255, %fd822, %p16;
	rcp.rn.f64 	%fd257, %fd2;
	neg.f64 	%fd258, %fd257;
	fma.rn.f64 	%fd259, %fd256, %fd825, %fd258;
	mul.f64 	%fd260, %fd259, 0d3FE45F306DC9C883;
	fma.rn.f64 	%fd261, %fd254, 0d3D5249F90687428C, 0dBDCF0B5B1FB7B95E;
	fma.rn.f64 	%fd262, %fd261, %fd254, 0d3E432E589311FA14;
	fma.rn.f64 	%fd263, %fd262, %fd254, 0dBEB0A780AA4A92E9;
	fma.rn.f64 	%fd264, %fd263, %fd254, 0d3F12C7DBFFCAEC2B;
	fma.rn.f64 	%fd265, %fd264, %fd254, 0dBF6835B97894BA4A;
	fma.rn.f64 	%fd266, %fd265, %fd254, 0d3FABD3975C75B4A3;
	fma.rn.f64 	%fd267, %fd266, %fd254, 0dBFC91866143CBC8A;
	fma.rn.f64 	%fd829, %fd2, %fd267, %fd260;
	bra.uni 	$L__BB0_41;
$L__BB0_26:
	setp.gtu.f64 	%p17, %fd2, 0d4009B510EC2ADC83;
	@%p17 bra 	$L__BB0_28;
	add.f64 	%fd268, %fd2, 0dC00193BED4DFF243;
	add.f64 	%fd269, %fd268, 0d3C8BD1E50D219BFD;
	fma.rn.f64 	%fd270, %fd269, 0dBE2B87B0BE2AA150, 0d3E4833AAE4D8B975;
	fma.rn.f64 	%fd271, %fd270, %fd269, 0dBE44E279B423E68F;
	fma.rn.f64 	%fd272, %fd271, %fd269, 0d3E129DC6A747EB4F;
	fma.rn.f64 	%fd273, %fd272, %fd269, 0dBE61D15534496CD8;
	fma.rn.f64 	%fd274, %fd273, %fd269, 0d3E7EEC8D48FECE00;
	fma.rn.f64 	%fd275, %fd274, %fd269, 0dBE8D1180AF70A134;
	fma.rn.f64 	%fd276, %fd275, %fd269, 0d3E9C8386A0EA1388;
	fma.rn.f64 	%fd277, %fd276, %fd269, 0dBEB01A014E7F3250;
	fma.rn.f64 	%fd278, %fd277, %fd269, 0d3EC1FB752010A320;
	fma.rn.f64 	%fd279, %fd278, %fd269, 0dBED3AA0AFF4E332B;
	fma.rn.f64 	%fd280, %fd279, %fd269, 0d3EE584A6C77F6700;
	fma.rn.f64 	%fd281, %fd280, %fd269, 0dBEF794C520FC2EBB;
	fma.rn.f64 	%fd282, %fd281, %fd269, 0d3F09D18D2D35CC71;
	fma.rn.f64 	%fd283, %fd282, %fd269, 0dBF1C3FB7315C4599;
	fma.rn.f64 	%fd284, %fd283, %fd269, 0d3F2EEA7ADECCE927;
	fma.rn.f64 	%fd285, %fd284, %fd269, 0dBF40B2D85257446F;
	fma.rn.f64 	%fd286, %fd285, %fd269, 0d3F517AB4B1FE5D5B;
	fma.rn.f64 	%fd287, %fd286, %fd269, 0dBF65429DC6516C0D;
	fma.rn.f64 	%fd288, %fd287, %fd269, 0d3F7E671C7D0B090B;
	fma.rn.f64 	%fd289, %fd288, %fd269, 0dBF73A6DEC36FB27C;
	fma.rn.f64 	%fd290, %fd289, %fd269, 0dBFA0D2AF4E931FD1;
	fma.rn.f64 	%fd291, %fd290, %fd269, 0dBFBE56F82217B964;
	fma.rn.f64 	%fd292, %fd291, %fd269, 0d3FE0AA48442F014B;
	mul.f64 	%fd829, %fd269, %fd292;
	bra.uni 	$L__BB0_41;
$L__BB0_28:
	setp.gtu.f64 	%p18, %fd2, 0d401C0D26D5A541CB;
	@%p18 bra 	$L__BB0_30;
	add.f64 	%fd293, %fd2, 0dC015B7FE4E87B02E;
	add.f64 	%fd294, %fd293, 0dBCBDFE7BAC228E8C;
	fma.rn.f64 	%fd295, %fd294, 0d3CBA3C76069F1D8C, 0d3CC69A30996793E2;
	fma.rn.f64 	%fd296, %fd295, %fd294, 0dBCDDD8432FE756E7;
	fma.rn.f64 	%fd297, %fd296, %fd294, 0dBD143158EEE220F7;
	fma.rn.f64 	%fd298, %fd297, %fd294, 0d3D28D44491230F5A;
	fma.rn.f64 	%fd299, %fd298, %fd294, 0dBD438842EAF4EDBC;
	fma.rn.f64 	%fd300, %fd299, %fd294, 0d3D74958DAFBFAF5A;
	fma.rn.f64 	%fd301, %fd300, %fd294, 0dBD9449A60E664848;
	fma.rn.f64 	%fd302, %fd301, %fd294, 0d3D838BC8CD594A76;
	fma.rn.f64 	%fd303, %fd302, %fd294, 0dBDFA798002141323;
	fma.rn.f64 	%fd304, %fd303, %fd294, 0d3E380B4198956AAA;
	fma.rn.f64 	%fd305, %fd304, %fd294, 0d3E5B62B5F21BACD4;
	fma.rn.f64 	%fd306, %fd305, %fd294, 0dBEA255E729FB6AAE;
	fma.rn.f64 	%fd307, %fd306, %fd294, 0dBEC80618F6BAE5AA;
	fma.rn.f64 	%fd308, %fd307, %fd294, 0d3F085B940F8E8D36;
	fma.rn.f64 	%fd309, %fd308, %fd294, 0d3F2337C7E10E14E8;
	fma.rn.f64 	%fd310, %fd309, %fd294, 0dBF61BE6DB99332CA;
	fma.rn.f64 	%fd311, %fd310, %fd294, 0dBF710A329E2BE9B8;
	fma.rn.f64 	%fd312, %fd311, %fd294, 0d3FAA15D92DFE3FCF;
	fma.rn.f64 	%fd313, %fd312, %fd294, 0d3FA00B9F8571C9BE;
	fma.rn.f64 	%fd314, %fd313, %fd294, 0dBFD5C7C556F0C19A;
	mul.f64 	%fd829, %fd294, %fd314;
	bra.uni 	$L__BB0_41;
$L__BB0_30:
	setp.gtu.f64 	%p19, %fd2, 0d4022585C739ACDDD;
	@%p19 bra 	$L__BB0_32;
	add.f64 	%fd315, %fd2, 0dC0213127AE6169B4;
	add.f64 	%fd316, %fd315, 0dBCB479CC068D9046;
	fma.rn.f64 	%fd317, %fd316, 0d3CB09CCC22945996, 0dBD43515F67644276;
	fma.rn.f64 	%fd318, %fd317, %fd316, 0dBD72C5B978E9F5C7;
	fma.rn.f64 	%fd319, %fd318, %fd316, 0d3DBEC1151613913C;
	fma.rn.f64 	%fd320, %fd319, %fd316, 0d3DE9E38D13C4A824;
	fma.rn.f64 	%fd321, %fd320, %fd316, 0dBE341E75E1088EB5;
	fma.rn.f64 	%fd322, %fd321, %fd316, 0dBE5A384EBB13CFE1;
	fma.rn.f64 	%fd323, %fd322, %fd316, 0d3EA2BECB27F8C8F8;
	fma.rn.f64 	%fd324, %fd323, %fd316, 0d3EC176E72B989FD8;
	fma.rn.f64 	%fd325, %fd324, %fd316, 0dBF06F7BAB102F822;
	fma.rn.f64 	%fd326, %fd325, %fd316, 0dBF1B50D7E1D278E1;
	fma.rn.f64 	%fd327, %fd326, %fd316, 0d3F607A678D60004F;
	fma.rn.f64 	%fd328, %fd327, %fd316, 0d3F63CED2A2E69115;
	fma.rn.f64 	%fd329, %fd328, %fd316, 0dBFA6395DFE49FCD4;
	fma.rn.f64 	%fd330, %fd329, %fd316, 0dBF902B3933CF21B1;
	fma.rn.f64 	%fd331, %fd330, %fd316, 0d3FD15F993FCEAB5C;
	mul.f64 	%fd829, %fd316, %fd331;
	bra.uni 	$L__BB0_41;
$L__BB0_32:
	setp.eq.f64 	%p20, %fd2, 0d7FF0000000000000;
	mov.f64 	%fd829, 0d0000000000000000;
	@%p20 bra 	$L__BB0_41;
	rcp.approx.ftz.f64 	%fd333, %fd2;
	neg.f64 	%fd334, %fd2;
	fma.rn.f64 	%fd335, %fd334, %fd333, 0d3FF0000000000000;
	fma.rn.f64 	%fd336, %fd335, %fd335, %fd335;
	fma.rn.f64 	%fd337, %fd336, %fd333, %fd333;
	mul.f64 	%fd338, %fd337, %fd337;
	fma.rn.f64 	%fd339, %fd338, 0d40D13DB326ECEBFE, 0dC09C26E89385D5B1;
	fma.rn.f64 	%fd340, %fd339, %fd338, 0d405C6AB923C6F55E;
	fma.rn.f64 	%fd341, %fd340, %fd338, 0dC01E61EAF3BD2FA1;
	fma.rn.f64 	%fd342, %fd341, %fd338, 0d3FE9BF15D9B97DD1;
	fma.rn.f64 	%fd343, %fd342, %fd338, 0dBFC8BFECF93D7D19;
	fma.rn.f64 	%fd344, %fd343, %fd338, 0d3FC7FFFFF756AA6C;
	fma.rn.f64 	%fd33, %fd344, %fd338, 0d3FF0000000003646;
	fma.rn.f64 	%fd345, %fd338, 0dC1943281A050209C, 0d416024E99BA46E7B;
	fma.rn.f64 	%fd346, %fd345, %fd338, 0dC11A6875D7DFBD65;
	fma.rn.f64 	%fd347, %fd346, %fd338, 0d40D032C041790233;
	fma.rn.f64 	%fd348, %fd347, %fd338, 0dC0839F895BC22946;
	fma.rn.f64 	%fd349, %fd348, %fd338, 0d403E77CC78ECD2D8;
	fma.rn.f64 	%fd350, %fd349, %fd338, 0dC002F368D0117BE9;
	fma.rn.f64 	%fd351, %fd350, %fd338, 0d3FD7BCC786009A25;
	fma.rn.f64 	%fd352, %fd351, %fd338, 0dBFC4FFFFFC51BC7A;
	fma.rn.f64 	%fd353, %fd352, %fd338, 0d3FD7FFFFFFFFB5EA;
	fma.rn.f64 	%fd34, %fd353, %fd337, %fd2;
	mul.f64 	%fd354, %fd34, 0d3FE45F306DC9C883;
	cvt.rni.s32.f64 	%r155, %fd354;
	cvt.rn.f64.s32 	%fd355, %r155;
	fma.rn.f64 	%fd356, %fd355, 0dBFF921FB54442D18, %fd34;
	fma.rn.f64 	%fd357, %fd355, 0dBC91A62633145C00, %fd356;
	fma.rn.f64 	%fd826, %fd355, 0dB97B839A252049C0, %fd357;
	abs.f64 	%fd358, %fd34;
	setp.ltu.f64 	%p21, %fd358, 0d41E0000000000000;
	@%p21 bra 	$L__BB0_35;
	{ // callseq 2, 0
	.param .b64 param0;
	st.param.f64 	[param0], %fd34;
	.param .align 16 .b8 retval0[16];
	call.uni (retval0), 
	__internal_trig_reduction_slowpathd, 
	(
	param0
	);
	ld.param.f64 	%fd826, [retval0];
	ld.param.b32 	%r155, [retval0+8];
	} // callseq 2
$L__BB0_35:
	and.b32  	%r86, %r155, 3;
	cvt.rn.f64.u32 	%fd360, %r86;
	add.f64 	%fd361, %fd826, 0dC00F6A7A2955385E;
	fma.rn.f64 	%fd38, %fd360, 0d3FF921FB54442D18, %fd361;
	abs.f64 	%fd39, %fd38;
	setp.neu.f64 	%p22, %fd39, 0d7FF0000000000000;
	@%p22 bra 	$L__BB0_37;
	mov.f64 	%fd367, 0d0000000000000000;
	mul.rn.f64 	%fd828, %fd38, %fd367;
	mov.b32 	%r157, 1;
	bra.uni 	$L__BB0_40;
$L__BB0_37:
	mul.f64 	%fd362, %fd38, 0d3FE45F306DC9C883;
	cvt.rni.s32.f64 	%r156, %fd362;
	cvt.rn.f64.s32 	%fd363, %r156;
	fma.rn.f64 	%fd364, %fd363, 0dBFF921FB54442D18, %fd38;
	fma.rn.f64 	%fd365, %fd363, 0dBC91A62633145C00, %fd364;
	fma.rn.f64 	%fd828, %fd363, 0dB97B839A252049C0, %fd365;
	setp.ltu.f64 	%p23, %fd39, 0d41E0000000000000;
	@%p23 bra 	$L__BB0_39;
	{ // callseq 3, 0
	.param .b64 param0;
	st.param.f64 	[param0], %fd38;
	.param .align 16 .b8 retval0[16];
	call.uni (retval0), 
	__internal_trig_reduction_slowpathd, 
	(
	param0
	);
	ld.param.f64 	%fd828, [retval0];
	ld.param.b32 	%r156, [retval0+8];
	} // callseq 3
$L__BB0_39:
	add.s32 	%r157, %r156, 1;
$L__BB0_40:
	shl.b32 	%r89, %r157, 6;
	cvt.u64.u32 	%rd12, %r89;
	and.b64  	%rd13, %rd12, 64;
	mov.u64 	%rd14, __cudart_sin_cos_coeffs;
	add.s64 	%rd15, %rd14, %rd13;
	mul.rn.f64 	%fd368, %fd828, %fd828;
	and.b32  	%r90, %r157, 1;
	setp.eq.b32 	%p24, %r90, 1;
	selp.f64 	%fd369, 0dBDA8FF8320FD8164, 0d3DE5DB65F9785EBA, %p24;
	ld.global.nc.v2.f64 	{%fd370, %fd371}, [%rd15];
	fma.rn.f64 	%fd372, %fd369, %fd368, %fd370;
	fma.rn.f64 	%fd373, %fd372, %fd368, %fd371;
	ld.global.nc.v2.f64 	{%fd374, %fd375}, [%rd15+16];
	fma.rn.f64 	%fd376, %fd373, %fd368, %fd374;
	fma.rn.f64 	%fd377, %fd376, %fd368, %fd375;
	ld.global.nc.v2.f64 	{%fd378, %fd379}, [%rd15+32];
	fma.rn.f64 	%fd380, %fd377, %fd368, %fd378;
	fma.rn.f64 	%fd381, %fd380, %fd368, %fd379;
	fma.rn.f64 	%fd382, %fd381, %fd828, %fd828;
	fma.rn.f64 	%fd383, %fd381, %fd368, 0d3FF0000000000000;
	selp.f64 	%fd384, %fd383, %fd382, %p24;
	and.b32  	%r91, %r157, 2;
	setp.eq.s32 	%p25, %r91, 0;
	mov.f64 	%fd385, 0d0000000000000000;
	sub.f64 	%fd386, %fd385, %fd384;
	selp.f64 	%fd387, %fd384, %fd386, %p25;
	rsqrt.approx.f64 	%fd388, %fd2;
	mul.f64 	%fd389, %fd388, 0d3FE9884533D43651;
	mul.f64 	%fd390, %fd389, %fd33;
	mul.f64 	%fd829, %fd390, %fd387;
$L__BB0_41:
	setp.gtu.f64 	%p26, %fd2, 0d3FE97F4A8F9D3F28;
	@%p26 bra 	$L__BB0_64;
	mul.f64 	%fd392, %fd1, %fd1;
	fma.rn.f64 	%fd393, %fd392, 0d3C8EFBD0A1B77C65, 0dBD13098C51C18514;
	fma.rn.f64 	%fd394, %fd393, %fd392, 0d3D923102D2F5F2F5;
	fma.rn.f64 	%fd395, %fd394, %fd392, 0dBE0A5F2DEE7D526E;
	fma.rn.f64 	%fd396, %fd395, %fd392, 0d3E7BB77E758B38AF;
	fma.rn.f64 	%fd397, %fd396, %fd392, 0dBEE3D1A206EC4F36;
	fma.rn.f64 	%fd398, %fd397, %fd392, 0d3F4183DCD3ED6294;
	fma.rn.f64 	%fd399, %fd398, %fd392, 0dBF903921CF04F123;
	fma.rn.f64 	%fd400, %fd399, %fd392, 0d3FC5DB69D7753176;
	add.f64 	%fd401, %fd392, 0dBFDBA96740000000;
	add.f64 	%fd402, %fd401, 0d3E15A30C80000000;
	mul.f64 	%fd47, %fd402, %fd400;
	{
	.reg .b32 %temp; 
	mov.b64 	{%temp, %r158}, %fd2;
	}
	{
	.reg .b32 %temp; 
	mov.b64 	{%r159, %temp}, %fd2;
	}
	setp.gt.s32 	%p27, %r158, 1048575;
	mov.b32 	%r160, -1023;
	mov.f64 	%fd830, %fd2;
	@%p27 bra 	$L__BB0_44;
	mul.f64 	%fd830, %fd2, 0d4350000000000000;
	{
	.reg .b32 %temp; 
	mov.b64 	{%temp, %r158}, %fd830;
	}
	{
	.reg .b32 %temp; 
	mov.b64 	{%r159, %temp}, %fd830;
	}
	mov.b32 	%r160, -1077;
$L__BB0_44:
	add.s32 	%r94, %r158, -1;
	setp.gt.u32 	%p28, %r94, 2146435070;
	@%p28 bra 	$L__BB0_48;
	shr.u32 	%r97, %r158, 20;
	add.s32 	%r161, %r160, %r97;
	and.b32  	%r98, %r158, 1048575;
	or.b32  	%r99, %r98, 1072693248;
	mov.b64 	%fd831, {%r159, %r99};
	setp.lt.u32 	%p30, %r99, 1073127583;
	@%p30 bra 	$L__BB0_47;
	{
	.reg .b32 %temp; 
	mov.b64 	{%r100, %temp}, %fd831;
	}
	{
	.reg .b32 %temp; 
	mov.b64 	{%temp, %r101}, %fd831;
	}
	add.s32 	%r102, %r101, -1048576;
	mov.b64 	%fd831, {%r100, %r102};
	add.s32 	%r161, %r161, 1;
$L__BB0_47:
	add.f64 	%fd404, %fd831, 0dBFF0000000000000;
	add.f64 	%fd405, %fd831, 0d3FF0000000000000;
	rcp.approx.ftz.f64 	%fd406, %fd405;
	neg.f64 	%fd407, %fd405;
	fma.rn.f64 	%fd408, %fd407, %fd406, 0d3FF0000000000000;
	fma.rn.f64 	%fd409, %fd408, %fd408, %fd408;
	fma.rn.f64 	%fd410, %fd409, %fd406, %fd406;
	mul.f64 	%fd411, %fd404, %fd410;
	fma.rn.f64 	%fd412, %fd404, %fd410, %fd411;
	mul.f64 	%fd413, %fd412, %fd412;
	fma.rn.f64 	%fd414, %fd413, 0d3EB1380B3AE80F1E, 0d3ED0EE258B7A8B04;
	fma.rn.f64 	%fd415, %fd414, %fd413, 0d3EF3B2669F02676F;
	fma.rn.f64 	%fd416, %fd415, %fd413, 0d3F1745CBA9AB0956;
	fma.rn.f64 	%fd417, %fd416, %fd413, 0d3F3C71C72D1B5154;
	fma.rn.f64 	%fd418, %fd417, %fd413, 0d3F624924923BE72D;
	fma.rn.f64 	%fd419, %fd418, %fd413, 0d3F8999999999A3C4;
	fma.rn.f64 	%fd420, %fd419, %fd413, 0d3FB5555555555554;
	sub.f64 	%fd421, %fd404, %fd412;
	add.f64 	%fd422, %fd421, %fd421;
	neg.f64 	%fd423, %fd412;
	fma.rn.f64 	%fd424, %fd423, %fd404, %fd422;
	mul.f64 	%fd425, %fd410, %fd424;
	mul.f64 	%fd426, %fd413, %fd420;
	fma.rn.f64 	%fd427, %fd426, %fd412, %fd425;
	xor.b32  	%r103, %r161, -2147483648;
	mov.b32 	%r104, 1127219200;
	mov.b64 	%fd428, {%r103, %r104};
	mov.b32 	%r105, -2147483648;
	mov.b64 	%fd429, {%r105, %r104};
	sub.f64 	%fd430, %fd428, %fd429;
	fma.rn.f64 	%fd431, %fd430, 0d3FE62E42FEFA39EF, %fd412;
	fma.rn.f64 	%fd432, %fd430, 0dBFE62E42FEFA39EF, %fd431;
	sub.f64 	%fd433, %fd432, %fd412;
	sub.f64 	%fd434, %fd427, %fd433;
	fma.rn.f64 	%fd435, %fd430, 0d3C7ABC9E3B39803F, %fd434;
	add.f64 	%fd832, %fd431, %fd435;
	bra.uni 	$L__BB0_49;
$L__BB0_48:
	fma.rn.f64 	%fd403, %fd830, 0d7FF0000000000000, 0d7FF0000000000000;
	{
	.reg .b32 %temp; 
	mov.b64 	{%temp, %r95}, %fd830;
	}
	and.b32  	%r96, %r95, 2147483647;
	setp.eq.s32 	%p29, %r96, 0;
	selp.f64 	%fd832, 0dFFF0000000000000, %fd403, %p29;
$L__BB0_49:
	setp.gtu.f64 	%p31, %fd2, 0d400FB319F277BBE5;
	@%p31 bra 	$L__BB0_51;
	add.f64 	%fd436, %fd2, 0dC0033D152E971B40;
	add.f64 	%fd437, %fd436, 0d3CA0F539D7DA258E;
	fma.rn.f64 	%fd438, %fd437, 0dBCC0D18564C48C61, 0dBCFCF8F9A8C294BC;
	fma.rn.f64 	%fd439, %fd438, %fd437, 0d3D3FAB983CAE498B;
	fma.rn.f64 	%fd440, %fd439, %fd437, 0d3D7CD7C018579B88;
	fma.rn.f64 	%fd441, %fd440, %fd437, 0dBDBBDD2342D64FDD;
	fma.rn.f64 	%fd442, %fd441, %fd437, 0dBDF5C2D9416B1E2B;
	fma.rn.f64 	%fd443, %fd442, %fd437, 0d3E32951D73174DD5;
	fma.rn.f64 	%fd444, %fd443, %fd437, 0d3E67FF99802CAEB5;
	fma.rn.f64 	%fd445, %fd444, %fd437, 0dBEA1CCE305C4C9F7;
	fma.rn.f64 	%fd446, %fd445, %fd437, 0dBED232C77E29E1BB;
	fma.rn.f64 	%fd447, %fd446, %fd437, 0d3F06ED3B9F0EF757;
	fma.rn.f64 	%fd448, %fd447, %fd437, 0d3F315382BA096A62;
	fma.rn.f64 	%fd449, %fd448, %fd437, 0dBF61F992590D1AE4;
	fma.rn.f64 	%fd450, %fd449, %fd437, 0dBF81BB1CBE1A465F;
	fma.rn.f64 	%fd451, %fd450, %fd437, 0d3FACFAE864368D84;
	fma.rn.f64 	%fd452, %fd451, %fd437, 0d3FBBA1DEEA0294A3;
	fma.rn.f64 	%fd453, %fd452, %fd437, 0dBFE09CDB36551280;
	mul.f64 	%fd836, %fd437, %fd453;
	bra.uni 	$L__BB0_63;
$L__BB0_51:
	setp.gtu.f64 	%p32, %fd2, 0d401C58FD1A62F5EC;
	@%p32 bra 	$L__BB0_53;
	add.f64 	%fd454, %fd2, 0dC016148F5B2C2E45;
	add.f64 	%fd455, %fd454, 0dBC975054CD60A517;
	fma.rn.f64 	%fd456, %fd455, 0d3CBCB0A8F126B343, 0d3CF83FD1F333EB61;
	fma.rn.f64 	%fd457, %fd456, %fd455, 0dBD4100E33E3FB413;
	fma.rn.f64 	%fd458, %fd457, %fd455, 0dBD7846076D004627;
	fma.rn.f64 	%fd459, %fd458, %fd455, 0d3DBE2F1D4F90720D;
	fma.rn.f64 	%fd460, %fd459, %fd455, 0d3DF1D03B1E4A119B;
	fma.rn.f64 	%fd461, %fd460, %fd455, 0dBE341D72B1B3BCE9;
	fma.rn.f64 	%fd462, %fd461, %fd455, 0dBE62DA37CE2A9EF8;
	fma.rn.f64 	%fd463, %fd462, %fd455, 0d3EA32E6D9974F763;
	fma.rn.f64 	%fd464, %fd463, %fd455, 0d3ECAD77D744A1879;
	fma.rn.f64 	%fd465, %fd464, %fd455, 0dBF0863F481A37337;
	fma.rn.f64 	%fd466, %fd465, %fd455, 0dBF26F641F418F0F4;
	fma.rn.f64 	%fd467, %fd466, %fd455, 0d3F627E31FE9A969E;
	fma.rn.f64 	%fd468, %fd467, %fd455, 0d3F72F7FFE9025628;
	fma.rn.f64 	%fd469, %fd468, %fd455, 0dBFAB2150CB41E8BF;
	fma.rn.f64 	%fd470, %fd469, %fd455, 0dBF9F8F72E7A848DE;
	fma.rn.f64 	%fd471, %fd470, %fd455, 0d3FD5C6E60A097823;
	mul.f64 	%fd836, %fd455, %fd471;
	bra.uni 	$L__BB0_63;
$L__BB0_53:
	setp.gtu.f64 	%p33, %fd2, 0d402471FCB6A7A8C0;
	@%p33 bra 	$L__BB0_55;
	add.f64 	%fd472, %fd2, 0dC0214EB56CCCDECA;
	add.f64 	%fd473, %fd472, 0d3CB51970714C7C25;
	fma.rn.f64 	%fd474, %fd473, 0dBCBDB7FFCF659E24, 0dBCF4B3A71AAAC629;
	fma.rn.f64 	%fd475, %fd474, %fd473, 0d3D417EC150ECDCE7;
	fma.rn.f64 	%fd476, %fd475, %fd473, 0d3D7438F5EA1D10B2;
	fma.rn.f64 	%fd477, %fd476, %fd473, 0dBDBEDAE7EC2C9E87;
	fma.rn.f64 	%fd478, %fd477, %fd473, 0dBDECADD2C4B91F58;
	fma.rn.f64 	%fd479, %fd478, %fd473, 0d3E34582C8EE12204;
	fma.rn.f64 	%fd480, %fd479, %fd473, 0d3E5CEDA451DD20F8;
	fma.rn.f64 	%fd481, %fd480, %fd473, 0dBEA30E8CC3165E2F;
	fma.rn.f64 	%fd482, %fd481, %fd473, 0dBEC3324842BB1A2E;
	fma.rn.f64 	%fd483, %fd482, %fd473, 0d3F07800BC54FBDDB;
	fma.rn.f64 	%fd484, %fd483, %fd473, 0d3F1D79605276949A;
	fma.rn.f64 	%fd485, %fd484, %fd473, 0dBF60E0D60385A629;
	fma.rn.f64 	%fd486, %fd485, %fd473, 0dBF648E63600D82F3;
	fma.rn.f64 	%fd487, %fd486, %fd473, 0d3FA68B984EC6493A;
	fma.rn.f64 	%fd488, %fd487, %fd473, 0d3F900F7FCF183E0B;
	fma.rn.f64 	%fd489, %fd488, %fd473, 0dBFD15F7977A772D4;
	mul.f64 	%fd836, %fd473, %fd489;
	bra.uni 	$L__BB0_63;
$L__BB0_55:
	rcp.approx.ftz.f64 	%fd490, %fd2;
	neg.f64 	%fd491, %fd2;
	fma.rn.f64 	%fd492, %fd491, %fd490, 0d3FF0000000000000;
	fma.rn.f64 	%fd493, %fd492, %fd492, %fd492;
	fma.rn.f64 	%fd494, %fd493, %fd490, %fd490;
	mul.f64 	%fd495, %fd494, %fd494;
	fma.rn.f64 	%fd496, %fd495, 0dC0D115CB8C11A9DC, 0d409927467A655012;
	fma.rn.f64 	%fd497, %fd496, %fd495, 0dC05751787E247BD4;
	fma.rn.f64 	%fd498, %fd497, %fd495, 0d401704C4E5FC36B2;
	fma.rn.f64 	%fd499, %fd498, %fd495, 0dBFE15B747A2FD531;
	fma.rn.f64 	%fd500, %fd499, %fd495, 0d3FBA7FEACF6CB79B;
	fma.rn.f64 	%fd501, %fd500, %fd495, 0dBFAFFFFFEDDCF548;
	fma.rn.f64 	%fd59, %fd501, %fd495, 0d3FEFFFFFFFFFC9E5;
	fma.rn.f64 	%fd502, %fd495, 0dC14602FE1C34685E, 0d410ECD4523B12B84;
	fma.rn.f64 	%fd503, %fd502, %fd495, 0dC0C7A2FC1972F05A;
	fma.rn.f64 	%fd504, %fd503, %fd495, 0d407EBA131F7E5BEB;
	fma.rn.f64 	%fd505, %fd504, %fd495, 0dC0373B92E6E7CC7D;
	fma.rn.f64 	%fd506, %fd505, %fd495, 0d3FFA31BEE63A2F08;
	fma.rn.f64 	%fd507, %fd506, %fd495, 0dBFCAD320104D5D05;
	fma.rn.f64 	%fd508, %fd507, %fd495, 0d3FB0AAAA9C76D07E;
	fma.rn.f64 	%fd509, %fd508, %fd495, 0dBFBFFFFFFFFDACEC;
	fma.rn.f64 	%fd60, %fd509, %fd494, %fd2;
	mul.f64 	%fd510, %fd60, 0d3FE45F306DC9C883;
	cvt.rni.s32.f64 	%r162, %fd510;
	cvt.rn.f64.s32 	%fd511, %r162;
	fma.rn.f64 	%fd512, %fd511, 0dBFF921FB54442D18, %fd60;
	fma.rn.f64 	%fd513, %fd511, 0dBC91A62633145C00, %fd512;
	fma.rn.f64 	%fd833, %fd511, 0dB97B839A252049C0, %fd513;
	abs.f64 	%fd514, %fd60;
	setp.ltu.f64 	%p34, %fd514, 0d41E0000000000000;
	@%p34 bra 	$L__BB0_57;
	{ // callseq 4, 0
	.param .b64 param0;
	st.param.f64 	[param0], %fd60;
	.param .align 16 .b8 retval0[16];
	call.uni (retval0), 
	__internal_trig_reduction_slowpathd, 
	(
	param0
	);
	ld.param.f64 	%fd833, [retval0];
	ld.param.b32 	%r162, [retval0+8];
	} // callseq 4
$L__BB0_57:
	and.b32  	%r107, %r162, 3;
	cvt.rn.f64.u32 	%fd516, %r107;
	add.f64 	%fd517, %fd833, 0dBFE921FB54442D18;
	fma.rn.f64 	%fd64, %fd516, 0d3FF921FB54442D18, %fd517;
	abs.f64 	%fd65, %fd64;
	setp.neu.f64 	%p35, %fd65, 0d7FF0000000000000;
	@%p35 bra 	$L__BB0_59;
	mov.f64 	%fd523, 0d0000000000000000;
	mul.rn.f64 	%fd835, %fd64, %fd523;
	mov.b32 	%r164, 1;
	bra.uni 	$L__BB0_62;
$L__BB0_59:
	mul.f64 	%fd518, %fd64, 0d3FE45F306DC9C883;
	cvt.rni.s32.f64 	%r163, %fd518;
	cvt.rn.f64.s32 	%fd519, %r163;
	fma.rn.f64 	%fd520, %fd519, 0dBFF921FB54442D18, %fd64;
	fma.rn.f64 	%fd521, %fd519, 0dBC91A62633145C00, %fd520;
	fma.rn.f64 	%fd835, %fd519, 0dB97B839A252049C0, %fd521;
	setp.ltu.f64 	%p36, %fd65, 0d41E0000000000000;
	@%p36 bra 	$L__BB0_61;
	{ // callseq 5, 0
	.param .b64 param0;
	st.param.f64 	[param0], %fd64;
	.param .align 16 .b8 retval0[16];
	call.uni (retval0), 
	__internal_trig_reduction_slowpathd, 
	(
	param0
	);
	ld.param.f64 	%fd835, [retval0];
	ld.param.b32 	%r163, [retval0+8];
	} // callseq 5
$L__BB0_61:
	add.s32 	%r164, %r163, 1;
$L__BB0_62:
	shl.b32 	%r110, %r164, 6;
	cvt.u64.u32 	%rd16, %r110;
	and.b64  	%rd17, %rd16, 64;
	mov.u64 	%rd18, __cudart_sin_cos_coeffs;
	add.s64 	%rd19, %rd18, %rd17;
	mul.rn.f64 	%fd524, %fd835, %fd835;
	and.b32  	%r111, %r164, 1;
	setp.eq.b32 	%p37, %r111, 1;
	selp.f64 	%fd525, 0dBDA8FF8320FD8164, 0d3DE5DB65F9785EBA, %p37;
	ld.global.nc.v2.f64 	{%fd526, %fd527}, [%rd19];
	fma.rn.f64 	%fd528, %fd525, %fd524, %fd526;
	fma.rn.f64 	%fd529, %fd528, %fd524, %fd527;
	ld.global.nc.v2.f64 	{%fd530, %fd531}, [%rd19+16];
	fma.rn.f64 	%fd532, %fd529, %fd524, %fd530;
	fma.rn.f64 	%fd533, %fd532, %fd524, %fd531;
	ld.global.nc.v2.f64 	{%fd534, %fd535}, [%rd19+32];
	fma.rn.f64 	%fd536, %fd533, %fd524, %fd534;
	fma.rn.f64 	%fd537, %fd536, %fd524, %fd535;
	fma.rn.f64 	%fd538, %fd537, %fd835, %fd835;
	fma.rn.f64 	%fd539, %fd537, %fd524, 0d3FF0000000000000;
	selp.f64 	%fd540, %fd539, %fd538, %p37;
	and.b32  	%r112, %r164, 2;
	setp.eq.s32 	%p38, %r112, 0;
	mov.f64 	%fd541, 0d0000000000000000;
	sub.f64 	%fd542, %fd541, %fd540;
	selp.f64 	%fd543, %fd540, %fd542, %p38;
	rsqrt.approx.f64 	%fd544, %fd2;
	mul.f64 	%fd545, %fd544, 0d3FE9884533D43651;
	mul.f64 	%fd546, %fd545, %fd59;
	mul.f64 	%fd836, %fd546, %fd543;
$L__BB0_63:
	mul.f64 	%fd547, %fd832, 0d3FE45F306DC9C883;
	fma.rn.f64 	%fd840, %fd547, %fd836, %fd47;
	bra.uni 	$L__BB0_79;
$L__BB0_64:
	setp.gtu.f64 	%p39, %fd2, 0d4000347C4AB37B18;
	@%p39 bra 	$L__BB0_66;
	add.f64 	%fd548, %fd2, 0dBFEC982EB8D417EA;
	add.f64 	%fd549, %fd548, 0dBC7EA9D270347F83;
	fma.rn.f64 	%fd550, %fd549, 0dBF01630132D75FC3, 0d3F3D054B05D3C52D;
	fma.rn.f64 	%fd551, %fd550, %fd549, 0dBF66DAC0B314B2E5;
	fma.rn.f64 	%fd552, %fd551, %fd549, 0d3F86A5D1DE76263F;
	fma.rn.f64 	%fd553, %fd552, %fd549, 0dBF9FD16652824592;
	fma.rn.f64 	%fd554, %fd553, %fd549, 0d3FB0F69A9CC79FBD;
	fma.rn.f64 	%fd555, %fd554, %fd549, 0dBFBCCE40EF15583E;
	fma.rn.f64 	%fd556, %fd555, %fd549, 0d3FC446B11780E4FC;
	fma.rn.f64 	%fd557, %fd556, %fd549, 0dBFC89AE7E19621F7;
	fma.rn.f64 	%fd558, %fd557, %fd549, 0d3FCACBA1B38EF7B8;
	fma.rn.f64 	%fd559, %fd558, %fd549, 0dBFCB4166A03BBFA5;
	fma.rn.f64 	%fd560, %fd559, %fd549, 0d3FCACCA4D5D4889A;
	fma.rn.f64 	%fd561, %fd560, %fd549, 0dBFCA1455932B9392;
	fma.rn.f64 	%fd562, %fd561, %fd549, 0d3FC96D8DB8D844EC;
	fma.rn.f64 	%fd563, %fd562, %fd549, 0dBFC8F7FB77522EDF;
	fma.rn.f64 	%fd564, %fd563, %fd549, 0d3FC8C0926ABC9AB0;
	fma.rn.f64 	%fd565, %fd564, %fd549, 0dBFC8D35B8FEA468C;
	fma.rn.f64 	%fd566, %fd565, %fd549, 0d3FC9424B8A0C8F94;
	fma.rn.f64 	%fd567, %fd566, %fd549, 0dBFCA396A7F3403EF;
	fma.rn.f64 	%fd568, %fd567, %fd549, 0d3FCC068086C37055;
	fma.rn.f64 	%fd569, %fd568, %fd549, 0dBFCCF18E6A4C5C4E;
	fma.rn.f64 	%fd570, %fd569, %fd549, 0d3FCC3B1338AF4239;
	fma.rn.f64 	%fd571, %fd570, %fd549, 0dBFDF7E38A46D70DB;
	fma.rn.f64 	%fd572, %fd571, %fd549, 0d3FEC24371844B88A;
	mul.f64 	%fd840, %fd549, %fd572;
	bra.uni 	$L__BB0_79;
$L__BB0_66:
	setp.gtu.f64 	%p40, %fd2, 0d40161663B5D9A628;
	@%p40 bra 	$L__BB0_68;
	add.f64 	%fd573, %fd2, 0dC00FA9534D98569C;
	add.f64 	%fd574, %fd573, 0d3C9F06AE7804384E;
	fma.rn.f64 	%fd575, %fd574, 0dBCDAEA62AC8BDA68, 0dBCD2434958151AC7;
	fma.rn.f64 	%fd576, %fd575, %fd574, 0d3D11C24A40D33FE1;
	fma.rn.f64 	%fd577, %fd576, %fd574, 0d3D237CD62FA08CA4;
	fma.rn.f64 	%fd578, %fd577, %fd574, 0dBD43902E0298C52A;
	fma.rn.f64 	%fd579, %fd578, %fd574, 0dBD1DDAAD11CAB40F;
	fma.rn.f64 	%fd580, %fd579, %fd574, 0dBD5209D9F06D7DE4;
	fma.rn.f64 	%fd581, %fd580, %fd574, 0d3D8BB9F464468E1A;
	fma.rn.f64 	%fd582, %fd581, %fd574, 0dBDA8F67B07D1B440;
	fma.rn.f64 	%fd583, %fd582, %fd574, 0d3DC7C8D60F9EAECF;
	fma.rn.f64 	%fd584, %fd583, %fd574, 0dBDE9703405B49A8D;
	fma.rn.f64 	%fd585, %fd584, %fd574, 0d3E0A6B64E76417E4;
	fma.rn.f64 	%fd586, %fd585, %fd574, 0dBE2F6B5AFB2F1359;
	fma.rn.f64 	%fd587, %fd586, %fd574, 0d3E54526B71C21EC1;
	fma.rn.f64 	%fd588, %fd587, %fd574, 0dBE5776DBCBBC8E1D;
	fma.rn.f64 	%fd589, %fd588, %fd574, 0dBE93B211FC2DF90E;
	fma.rn.f64 	%fd590, %fd589, %fd574, 0dBED486372E8562DC;
	fma.rn.f64 	%fd591, %fd590, %fd574, 0d3F0AB2C1FBC3A254;
	fma.rn.f64 	%fd592, %fd591, %fd574, 0d3F299827653353B8;
	fma.rn.f64 	%fd593, %fd592, %fd574, 0dBF61E32BC4ED7084;
	fma.rn.f64 	%fd594, %fd593, %fd574, 0dBF7C116FDC599A09;
	fma.rn.f64 	%fd595, %fd594, %fd574, 0d3FADF6D59BF50C77;
	fma.rn.f64 	%fd596, %fd595, %fd574, 0d3FAA09C92903680B;
	fma.rn.f64 	%fd597, %fd596, %fd574, 0dBFD9C34256A12A0B;
	mul.f64 	%fd840, %fd574, %fd597;
	bra.uni 	$L__BB0_79;
$L__BB0_68:
	setp.gtu.f64 	%p41, %fd2, 0d40214EF30C0C06ED;
	@%p41 bra 	$L__BB0_70;
	add.f64 	%fd598, %fd2, 0dC01C581DC4E72103;
	add.f64 	%fd599, %fd598, 0d3C99774A495F56CF;
	fma.rn.f64 	%fd600, %fd599, 0d3CF1CB3ABA718B8E, 0dBD3F443BB4F53D75;
	fma.rn.f64 	%fd601, %fd600, %fd599, 0dBD770F737BD6A786;
	fma.rn.f64 	%fd602, %fd601, %fd599, 0d3DBF0E9A20459E14;
	fma.rn.f64 	%fd603, %fd602, %fd599, 0d3DEFA6B137D5E108;
	fma.rn.f64 	%fd604, %fd603, %fd599, 0dBE344296729FB7FA;
	fma.rn.f64 	%fd605, %fd604, %fd599, 0dBE60A2813A80DFAA;
	fma.rn.f64 	%fd606, %fd605, %fd599, 0d3EA34AA737A83EB4;
	fma.rn.f64 	%fd607, %fd606, %fd599, 0d3EC6A9227332D03C;
	fma.rn.f64 	%fd608, %fd607, %fd599, 0dBF08177E4F93C81E;
	fma.rn.f64 	%fd609, %fd608, %fd599, 0dBF226DD71E391775;
	fma.rn.f64 	%fd610, %fd609, %fd599, 0d3F61D35E85FD7B22;
	fma.rn.f64 	%fd611, %fd610, %fd599, 0d3F6B2F14A955285C;
	fma.rn.f64 	%fd612, %fd611, %fd599, 0dBFA8969C64CBF388;
	fma.rn.f64 	%fd613, %fd612, %fd599, 0dBF95AEF611FC4D5A;
	fma.rn.f64 	%fd614, %fd613, %fd599, 0d3FD334CCA0697A5A;
	mul.f64 	%fd840, %fd599, %fd614;
	bra.uni 	$L__BB0_79;
$L__BB0_70:
	setp.eq.f64 	%p42, %fd2, 0d7FF0000000000000;
	mov.f64 	%fd840, 0d0000000000000000;
	@%p42 bra 	$L__BB0_79;
	rcp.approx.ftz.f64 	%fd616, %fd2;
	neg.f64 	%fd617, %fd2;
	fma.rn.f64 	%fd618, %fd617, %fd616, 0d3FF0000000000000;
	fma.rn.f64 	%fd619, %fd618, %fd618, %fd618;
	fma.rn.f64 	%fd620, %fd619, %fd616, %fd616;
	mul.f64 	%fd621, %fd620, %fd620;
	fma.rn.f64 	%fd622, %fd621, 0dC0C5E91E6AC3AD03, 0d4093F56A049CDDE7;
	fma.rn.f64 	%fd623, %fd622, %fd621, 0dC05572D39DFB8433;
	fma.rn.f64 	%fd624, %fd623, %fd621, 0d4016A6041CAA59E5;
	fma.rn.f64 	%fd625, %fd624, %fd621, 0dBFE155E3A0493880;
	fma.rn.f64 	%fd626, %fd625, %fd621, 0d3FBA7FB92F417F7F;
	fma.rn.f64 	%fd627, %fd626, %fd621, 0dBFAFFFFFB12E32F5;
	fma.rn.f64 	%fd77, %fd627, %fd621, 0d3FEFFFFFFFFECED5;
	fma.rn.f64 	%fd628, %fd621, 0d418A86A64BE101DC, 0dC15709C79AAC5813;
	fma.rn.f64 	%fd629, %fd628, %fd621, 0d41142A31C980A287;
	fma.rn.f64 	%fd630, %fd629, %fd621, 0dC0C9CBE68930485D;
	fma.rn.f64 	%fd631, %fd630, %fd621, 0d407F583E14E8A4E8;
	fma.rn.f64 	%fd632, %fd631, %fd621, 0dC0374A629C650680;
	fma.rn.f64 	%fd633, %fd632, %fd621, 0d3FFA32A7AF17FAE9;
	fma.rn.f64 	%fd634, %fd633, %fd621, 0dBFCAD32497785CD6;
	fma.rn.f64 	%fd635, %fd634, %fd621, 0d3FB0AAAA9FB75F7B;
	fma.rn.f64 	%fd636, %fd635, %fd621, 0dBFBFFFFFFFFE320F;
	fma.rn.f64 	%fd78, %fd636, %fd620, %fd2;
	mul.f64 	%fd637, %fd78, 0d3FE45F306DC9C883;
	cvt.rni.s32.f64 	%r165, %fd637;
	cvt.rn.f64.s32 	%fd638, %r165;
	fma.rn.f64 	%fd639, %fd638, 0dBFF921FB54442D18, %fd78;
	fma.rn.f64 	%fd640, %fd638, 0dBC91A62633145C00, %fd639;
	fma.rn.f64 	%fd837, %fd638, 0dB97B839A252049C0, %fd640;
	abs.f64 	%fd641, %fd78;
	setp.ltu.f64 	%p43, %fd641, 0d41E0000000000000;
	@%p43 bra 	$L__BB0_73;
	{ // callseq 6, 0
	.param .b64 param0;
	st.param.f64 	[param0], %fd78;
	.param .align 16 .b8 retval0[16];
	call.uni (retval0), 
	__internal_trig_reduction_slowpathd, 
	(
	param0
	);
	ld.param.f64 	%fd837, [retval0];
	ld.param.b32 	%r165, [retval0+8];
	} // callseq 6
$L__BB0_73:
	and.b32  	%r114, %r165, 3;
	cvt.rn.f64.u32 	%fd643, %r114;
	add.f64 	%fd644, %fd837, 0dC002D97C7F3321D2;
	fma.rn.f64 	%fd82, %fd643, 0d3FF921FB54442D18, %fd644;
	abs.f64 	%fd83, %fd82;
	setp.neu.f64 	%p44, %fd83, 0d7FF0000000000000;
	@%p44 bra 	$L__BB0_75;
	mov.f64 	%fd650, 0d0000000000000000;
	mul.rn.f64 	%fd839, %fd82, %fd650;
	mov.b32 	%r167, 1;
	bra.uni 	$L__BB0_78;
$L__BB0_75:
	mul.f64 	%fd645, %fd82, 0d3FE45F306DC9C883;
	cvt.rni.s32.f64 	%r166, %fd645;
	cvt.rn.f64.s32 	%fd646, %r166;
	fma.rn.f64 	%fd647, %fd646, 0dBFF921FB54442D18, %fd82;
	fma.rn.f64 	%fd648, %fd646, 0dBC91A62633145C00, %fd647;
	fma.rn.f64 	%fd839, %fd646, 0dB97B839A252049C0, %fd648;
	setp.ltu.f64 	%p45, %fd83, 0d41E0000000000000;
	@%p45 bra 	$L__BB0_77;
	{ // callseq 7, 0
	.param .b64 param0;
	st.param.f64 	[param0], %fd82;
	.param .align 16 .b8 retval0[16];
	call.uni (retval0), 
	__internal_trig_reduction_slowpathd, 
	(
	param0
	);
	ld.param.f64 	%fd839, [retval0];
	ld.param.b32 	%r166, [retval0+8];
	} // callseq 7
$L__BB0_77:
	add.s32 	%r167, %r166, 1;
$L__BB0_78:
	shl.b32 	%r117, %r167, 6;
	cvt.u64.u32 	%rd20, %r117;
	and.b64  	%rd21, %rd20, 64;
	mov.u64 	%rd22, __cudart_sin_cos_coeffs;
	add.s64 	%rd23, %rd22, %rd21;
	mul.rn.f64 	%fd651, %fd839, %fd839;
	and.b32  	%r118, %r167, 1;
	setp.eq.b32 	%p46, %r118, 1;
	selp.f64 	%fd652, 0dBDA8FF8320FD8164, 0d3DE5DB65F9785EBA, %p46;
	ld.global.nc.v2.f64 	{%fd653, %fd654}, [%rd23];
	fma.rn.f64 	%fd655, %fd652, %fd651, %fd653;
	fma.rn.f64 	%fd656, %fd655, %fd651, %fd654;
	ld.global.nc.v2.f64 	{%fd657, %fd658}, [%rd23+16];
	fma.rn.f64 	%fd659, %fd656, %fd651, %fd657;
	fma.rn.f64 	%fd660, %fd659, %fd651, %fd658;
	ld.global.nc.v2.f64 	{%fd661, %fd662}, [%rd23+32];
	fma.rn.f64 	%fd663, %fd660, %fd651, %fd661;
	fma.rn.f64 	%fd664, %fd663, %fd651, %fd662;
	fma.rn.f64 	%fd665, %fd664, %fd839, %fd839;
	fma.rn.f64 	%fd666, %fd664, %fd651, 0d3FF0000000000000;
	selp.f64 	%fd667, %fd666, %fd665, %p46;
	and.b32  	%r119, %r167, 2;
	setp.eq.s32 	%p47, %r119, 0;
	mov.f64 	%fd668, 0d0000000000000000;
	sub.f64 	%fd669, %fd668, %fd667;
	selp.f64 	%fd670, %fd667, %fd669, %p47;
	rsqrt.approx.f64 	%fd671, %fd2;
	mul.f64 	%fd672, %fd671, 0d3FE9884533D43651;
	mul.f64 	%fd673, %fd672, %fd77;
	mul.f64 	%fd840, %fd673, %fd670;
$L__BB0_79:
	setp.ltu.f64 	%p48, %fd1, 0d0000000000000000;
	mov.f64 	%fd841, 0dFFF8000000000000;
	@%p48 bra 	$L__BB0_84;
	setp.geu.f64 	%p49, %fd2, 0d000730D67819E8D2;
	@%p49 bra 	$L__BB0_82;
	mov.f64 	%fd682, 0dBFE45F306DC9C883;
	div.rn.f64 	%fd841, %fd682, %fd1;
	bra.uni 	$L__BB0_84;
$L__BB0_82:
	setp.lt.f64 	%p50, %fd1, 0d0000000000000000;
	mov.f64 	%fd675, 0d4000000000000000;
	div.rn.f64 	%fd676, %fd675, %fd1;
	neg.f64 	%fd677, %fd840;
	setp.eq.f64 	%p51, %fd1, 0d0000000000000000;
	selp.f64 	%fd678, 0dFFF0000000000000, 0dFFF8000000000000, %p51;
	setp.gtu.f64 	%p52, %fd1, 0d0000000000000000;
	selp.f64 	%fd679, %fd829, %fd678, %p52;
	fma.rn.f64 	%fd680, %fd676, %fd679, %fd677;
	selp.f64 	%fd841, 0d7FF8000000000000, %fd680, %p50;
	setp.num.f64 	%p53, %fd841, %fd841;
	@%p53 bra 	$L__BB0_84;
	mov.f64 	%fd841, 0dFFF0000000000000;
$L__BB0_84:
	ld.param.u64 	%rd33, [_Z6besselPdS_S_S_i_param_1];
	cvta.to.global.u64 	%rd24, %rd33;
	mul.wide.s32 	%rd25, %r1, 8;
	add.s64 	%rd26, %rd24, %rd25;
	st.global.f64 	[%rd26], %fd841;
	ld.global.f64 	%fd94, [%rd1];
	abs.f64 	%fd95, %fd94;
	{
	.reg .b32 %temp; 
	mov.b64 	{%temp, %r120}, %fd95;
	}
	add.s32 	%r121, %r120, -1076238844;
	setp.gt.u32 	%p54, %r121, 127526403;
	@%p54 bra 	$L__BB0_89;
	mul.f64 	%fd96, %fd95, 0d3FE0000000000000;
	fma.rn.f64 	%fd700, %fd96, 0d3FF71547652B82FE, 0d4338000000000000;
	{
	.reg .b32 %temp; 
	mov.b64 	{%r54, %temp}, %fd700;
	}
	mov.f64 	%fd701, 0dC338000000000000;
	add.rn.f64 	%fd702, %fd700, %fd701;
	fma.rn.f64 	%fd703, %fd702, 0dBFE62E42FEFA39EF, %fd96;
	fma.rn.f64 	%fd704, %fd702, 0dBC7ABC9E3B39803F, %fd703;
	fma.rn.f64 	%fd705, %fd704, 0d3E5ADE1569CE2BDF, 0d3E928AF3FCA213EA;
	fma.rn.f64 	%fd706, %fd705, %fd704, 0d3EC71DEE62401315;
	fma.rn.f64 	%fd707, %fd706, %fd704, 0d3EFA01997C89EB71;
	fma.rn.f64 	%fd708, %fd707, %fd704, 0d3F2A01A014761F65;
	fma.rn.f64 	%fd709, %fd708, %fd704, 0d3F56C16C1852B7AF;
	fma.rn.f64 	%fd710, %fd709, %fd704, 0d3F81111111122322;
	fma.rn.f64 	%fd711, %fd710, %fd704, 0d3FA55555555502A1;
	fma.rn.f64 	%fd712, %fd711, %fd704, 0d3FC5555555555511;
	fma.rn.f64 	%fd713, %fd712, %fd704, 0d3FE000000000000B;
	fma.rn.f64 	%fd714, %fd713, %fd704, 0d3FF0000000000000;
	fma.rn.f64 	%fd715, %fd714, %fd704, 0d3FF0000000000000;
	{
	.reg .b32 %temp; 
	mov.b64 	{%r55, %temp}, %fd715;
	}
	{
	.reg .b32 %temp; 
	mov.b64 	{%temp, %r56}, %fd715;
	}
	shl.b32 	%r122, %r54, 20;
	add.s32 	%r123, %r122, %r56;
	mov.b64 	%fd842, {%r55, %r123};
	{
	.reg .b32 %temp; 
	mov.b64 	{%temp, %r124}, %fd96;
	}
	mov.b32 	%f3, %r124;
	abs.f32 	%f1, %f3;
	setp.lt.f32 	%p55, %f1, 0f4086232B;
	@%p55 bra 	$L__BB0_88;
	setp.lt.f64 	%p56, %fd96, 0d0000000000000000;
	add.f64 	%fd716, %fd96, 0d7FF0000000000000;
	selp.f64 	%fd842, 0d0000000000000000, %fd716, %p56;
	setp.geu.f32 	%p57, %f1, 0f40874800;
	@%p57 bra 	$L__BB0_88;
	shr.u32 	%r125, %r54, 31;
	add.s32 	%r126, %r54, %r125;
	shr.s32 	%r127, %r126, 1;
	shl.b32 	%r128, %r127, 20;
	add.s32 	%r129, %r56, %r128;
	mov.b64 	%fd717, {%r55, %r129};
	sub.s32 	%r130, %r54, %r127;
	shl.b32 	%r131, %r130, 20;
	add.s32 	%r132, %r131, 1072693248;
	mov.b32 	%r133, 0;
	mov.b64 	%fd718, {%r133, %r132};
	mul.f64 	%fd842, %fd718, %fd717;
$L__BB0_88:
	rcp.approx.ftz.f64 	%fd719, %fd95;
	neg.f64 	%fd720, %fd95;
	fma.rn.f64 	%fd721, %fd720, %fd719, 0d3FF0000000000000;
	fma.rn.f64 	%fd722, %fd721, %fd721, %fd721;
	fma.rn.f64 	%fd723, %fd722, %fd719, %fd719;
	rsqrt.approx.ftz.f64 	%fd724, %fd95;
	mul.rn.f64 	%fd725, %fd724, %fd724;
	neg.f64 	%fd726, %fd725;
	fma.rn.f64 	%fd727, %fd95, %fd726, 0d3FF0000000000000;
	mul.rn.f64 	%fd728, %fd727, %fd724;
	fma.rn.f64 	%fd729, %fd727, 0d3FD8000000000000, 0d3FE0000000000000;
	fma.rn.f64 	%fd730, %fd729, %fd728, %fd724;
	fma.rn.f64 	%fd731, %fd723, 0d41F2F851FC237B1D, 0d41FFEFDD4FF37461;
	fma.rn.f64 	%fd732, %fd731, %fd723, 0dC1FA8A1907F57F70;
	fma.rn.f64 	%fd733, %fd732, %fd723, 0d41E10B6852851C22;
	fma.rn.f64 	%fd734, %fd733, %fd723, 0dC1B925FC57CCB350;
	fma.rn.f64 	%fd735, %fd734, %fd723, 0d41885261A7176974;
	fma.rn.f64 	%fd736, %fd735, %fd723, 0dC1506BFA24BE44DB;
	fma.rn.f64 	%fd737, %fd736, %fd723, 0d411003CC0DA58B08;
	fma.rn.f64 	%fd738, %fd737, %fd723, 0dC0C6E73AA6A2C47A;
	fma.rn.f64 	%fd739, %fd738, %fd723, 0d40785E17BC10541A;
	fma.rn.f64 	%fd740, %fd739, %fd723, 0dC0216C6690365068;
	fma.rn.f64 	%fd741, %fd740, %fd723, 0d3FD934E08086004C;
	fma.rn.f64 	%fd742, %fd741, %fd723, 0d3FB6AA7C7D428943;
	fma.rn.f64 	%fd743, %fd742, %fd723, 0d3FA6EAC2735A091E;
	fma.rn.f64 	%fd744, %fd743, %fd723, 0d3F9DEBAA90561E71;
	fma.rn.f64 	%fd745, %fd744, %fd723, 0d3F9CB94DDFD23F70;
	fma.rn.f64 	%fd746, %fd745, %fd723, 0d3FA9884533D30179;
	fma.rn.f64 	%fd747, %fd746, %fd723, 0d3FD9884533D43657;
	mul.f64 	%fd748, %fd730, %fd747;
	mul.f64 	%fd749, %fd748, %fd842;
	mul.f64 	%fd843, %fd842, %fd749;
	bra.uni 	$L__BB0_90;
$L__BB0_89:
	mul.f64 	%fd683, %fd94, %fd94;
	fma.rn.f64 	%fd684, %fd683, 0d37D4D7F592957DA6, 0d3858C41D50AB516F;
	fma.rn.f64 	%fd685, %fd684, %fd683, 0d39095DDA3F2C417B;
	fma.rn.f64 	%fd686, %fd685, %fd683, 0d39A367189A01363E;
	fma.rn.f64 	%fd687, %fd686, %fd683, 0d3A3E90745678B866;
	fma.rn.f64 	%fd688, %fd687, %fd683, 0d3AD416D14FA3A4BD;
	fma.rn.f64 	%fd689, %fd688, %fd683, 0d3B669D021FDE720E;
	fma.rn.f64 	%fd690, %fd689, %fd683, 0d3BF5601014E95430;
	fma.rn.f64 	%fd691, %fd690, %fd683, 0d3C80B313C0325230;
	fma.rn.f64 	%fd692, %fd691, %fd683, 0d3D0522A42FFEF890;
	fma.rn.f64 	%fd693, %fd692, %fd683, 0d3D8522A440809476;
	fma.rn.f64 	%fd694, %fd693, %fd683, 0d3E002E85C07BA843;
	fma.rn.f64 	%fd695, %fd694, %fd683, 0d3E723456789B9DE8;
	fma.rn.f64 	%fd696, %fd695, %fd683, 0d3EDC71C71C71B63C;
	fma.rn.f64 	%fd697, %fd696, %fd683, 0d3F3C71C71C71C7C2;
	fma.rn.f64 	%fd698, %fd697, %fd683, 0d3F8FFFFFFFFFFFFB;
	fma.rn.f64 	%fd699, %fd698, %fd683, 0d3FD0000000000000;
	fma.rn.f64 	%fd843, %fd699, %fd683, 0d3FF0000000000000;
$L__BB0_90:
	cvta.to.global.u64 	%rd27, %rd4;
	add.s64 	%rd29, %rd27, %rd25;
	st.global.f64 	[%rd29], %fd843;
	ld.global.f64 	%fd104, [%rd1];
	abs.f64 	%fd105, %fd104;
	{
	.reg .b32 %temp; 
	mov.b64 	{%temp, %r134}, %fd105;
	}
	add.s32 	%r135, %r134, -1076232192;
	setp.gt.u32 	%p58, %r135, 127533055;
	@%p58 bra 	$L__BB0_95;
	mul.f64 	%fd106, %fd105, 0d3FE0000000000000;
	fma.rn.f64 	%fd768, %fd106, 0d3FF71547652B82FE, 0d4338000000000000;
	{
	.reg .b32 %temp; 
	mov.b64 	{%r57, %temp}, %fd768;
	}
	mov.f64 	%fd769, 0dC338000000000000;
	add.rn.f64 	%fd770, %fd768, %fd769;
	fma.rn.f64 	%fd771, %fd770, 0dBFE62E42FEFA39EF, %fd106;
	fma.rn.f64 	%fd772, %fd770, 0dBC7ABC9E3B39803F, %fd771;
	fma.rn.f64 	%fd773, %fd772, 0d3E5ADE1569CE2BDF, 0d3E928AF3FCA213EA;
	fma.rn.f64 	%fd774, %fd773, %fd772, 0d3EC71DEE62401315;
	fma.rn.f64 	%fd775, %fd774, %fd772, 0d3EFA01997C89EB71;
	fma.rn.f64 	%fd776, %fd775, %fd772, 0d3F2A01A014761F65;
	fma.rn.f64 	%fd777, %fd776, %fd772, 0d3F56C16C1852B7AF;
	fma.rn.f64 	%fd778, %fd777, %fd772, 0d3F81111111122322;
	fma.rn.f64 	%fd779, %fd778, %fd772, 0d3FA55555555502A1;
	fma.rn.f64 	%fd780, %fd779, %fd772, 0d3FC5555555555511;
	fma.rn.f64 	%fd781, %fd780, %fd772, 0d3FE000000000000B;
	fma.rn.f64 	%fd782, %fd781, %fd772, 0d3FF0000000000000;
	fma.rn.f64 	%fd783, %fd782, %fd772, 0d3FF0000000000000;
	{
	.reg .b32 %temp; 
	mov.b64 	{%r58, %temp}, %fd783;
	}
	{
	.reg .b32 %temp; 
	mov.b64 	{%temp, %r59}, %fd783;
	}
	shl.b32 	%r136, %r57, 20;
	add.s32 	%r137, %r136, %r59;
	mov.b64 	%fd844, {%r58, %r137};
	{
	.reg .b32 %temp; 
	mov.b64 	{%temp, %r138}, %fd106;
	}
	mov.b32 	%f4, %r138;
	abs.f32 	%f2, %f4;
	setp.lt.f32 	%p59, %f2, 0f4086232B;
	@%p59 bra 	$L__BB0_94;
	setp.lt.f64 	%p60, %fd106, 0d0000000000000000;
	add.f64 	%fd784, %fd106, 0d7FF0000000000000;
	selp.f64 	%fd844, 0d0000000000000000, %fd784, %p60;
	setp.geu.f32 	%p61, %f2, 0f40874800;
	@%p61 bra 	$L__BB0_94;
	shr.u32 	%r139, %r57, 31;
	add.s32 	%r140, %r57, %r139;
	shr.s32 	%r141, %r140, 1;
	shl.b32 	%r142, %r141, 20;
	add.s32 	%r143, %r59, %r142;
	mov.b64 	%fd785, {%r58, %r143};
	sub.s32 	%r144, %r57, %r141;
	shl.b32 	%r145, %r144, 20;
	add.s32 	%r146, %r145, 1072693248;
	mov.b32 	%r147, 0;
	mov.b64 	%fd786, {%r147, %r146};
	mul.f64 	%fd844, %fd786, %fd785;
$L__BB0_94:
	rcp.approx.ftz.f64 	%fd787, %fd105;
	neg.f64 	%fd788, %fd105;
	fma.rn.f64 	%fd789, %fd788, %fd787, 0d3FF0000000000000;
	fma.rn.f64 	%fd790, %fd789, %fd789, %fd789;
	fma.rn.f64 	%fd791, %fd790, %fd787, %fd787;
	rsqrt.approx.ftz.f64 	%fd792, %fd105;
	mul.rn.f64 	%fd793, %fd792, %fd792;
	neg.f64 	%fd794, %fd793;
	fma.rn.f64 	%fd795, %fd105, %fd794, 0d3FF0000000000000;
	mul.rn.f64 	%fd796, %fd795, %fd792;
	fma.rn.f64 	%fd797, %fd795, 0d3FD8000000000000, 0d3FE0000000000000;
	fma.rn.f64 	%fd798, %fd797, %fd796, %fd792;
	fma.rn.f64 	%fd799, %fd791, 0d41D8729DA7E5A092, 0dC20A9923A6810426;
	fma.rn.f64 	%fd800, %fd799, %fd791, 0d42015D3DB3C5FFE0;
	fma.rn.f64 	%fd801, %fd800, %fd791, 0dC1E4D2D89A3913C1;
	fma.rn.f64 	%fd802, %fd801, %fd791, 0d41BDCDFF9B080398;
	fma.rn.f64 	%fd803, %fd802, %fd791, 0dC18C5F2E01FB2FF9;
	fma.rn.f64 	%fd804, %fd803, %fd791, 0d4152FCFB5FD54150;
	fma.rn.f64 	%fd805, %fd804, %fd791, 0dC1126D4CD831FC06;
	fma.rn.f64 	%fd806, %fd805, %fd791, 0d40CA49ABC2CAD407;
	fma.rn.f64 	%fd807, %fd806, %fd791, 0dC07BF09A8D0B4BCF;
	fma.rn.f64 	%fd808, %fd807, %fd791, 0d4023F8F8F6F26890;
	fma.rn.f64 	%fd809, %fd808, %fd791, 0dBFDD6E31961ECE73;
	fma.rn.f64 	%fd810, %fd809, %fd791, 0dBFBBBDC121C5123B;
	fma.rn.f64 	%fd811, %fd810, %fd791, 0dBFAD76AACF55FC53;
	fma.rn.f64 	%fd812, %fd811, %fd791, 0dBFA4F1C4FF86494B;
	fma.rn.f64 	%fd813, %fd812, %fd791, 0dBFA7EFC0E3C7167E;
	fma.rn.f64 	%fd814, %fd813, %fd791, 0dBFC32633E6DECF48;
	fma.rn.f64 	%fd815, %fd814, %fd791, 0d3FD9884533D43649;
	mul.rn.f64 	%fd816, %fd815, %fd798;
	mul.rn.f64 	%fd817, %fd816, %fd844;
	mul.rn.f64 	%fd818, %fd817, %fd844;
	copysign.f64 	%fd845, %fd104, %fd818;
	bra.uni 	$L__BB0_96;
$L__BB0_95:
	mul.rn.f64 	%fd750, %fd104, %fd104;
	fma.rn.f64 	%fd751, %fd750, 0d38268D52E367973F, 0d38A76B71C28918B0;
	fma.rn.f64 	%fd752, %fd751, %fd750, 0d3958082FE6606ACB;
	fma.rn.f64 	%fd753, %fd752, %fd750, 0d39F0EC04908E2753;
	fma.rn.f64 	%fd754, %fd753, %fd750, 0d3A88D983808A730D;
	fma.rn.f64 	%fd755, %fd754, %fd750, 0d3B1E21624AF0555A;
	fma.rn.f64 	%fd756, %fd755, %fd750, 0d3BAF18024073231E;
	fma.rn.f64 	%fd757, %fd756, %fd750, 0d3C3AB810D07C53A4;
	fma.rn.f64 	%fd758, %fd757, %fd750, 0d3CC2C97677FAB629;
	fma.rn.f64 	%fd759, %fd758, %fd750, 0d3D4522A42918D8A1;
	fma.rn.f64 	%fd760, %fd759, %fd750, 0d3DC27E4FB8F617FC;
	fma.rn.f64 	%fd761, %fd760, %fd750, 0d3E3845C8A0ABD799;
	fma.rn.f64 	%fd762, %fd761, %fd750, 0d3EA6C16C16C369A2;
	fma.rn.f64 	%fd763, %fd762, %fd750, 0d3F0C71C71C71A4B2;
	fma.rn.f64 	%fd764, %fd763, %fd750, 0d3F65555555555681;
	fma.rn.f64 	%fd765, %fd764, %fd750, 0d3FAFFFFFFFFFFFF1;
	mul.rn.f64 	%fd766, %fd765, %fd750;
	mul.f64 	%fd767, %fd104, 0d3FE0000000000000;
	fma.rn.f64 	%fd845, %fd104, %fd766, %fd767;
$L__BB0_96:
	ld.param.u64 	%rd34, [_Z6besselPdS_S_S_i_param_3];
	cvta.to.global.u64 	%rd30, %rd34;
	add.s64 	%rd32, %rd30, %rd25;
	st.global.f64 	[%rd32], %fd845;
$L__BB0_97:
	ret;

}
.func  (.param .align 16 .b8 func_retval0[16]) __internal_trig_reduction_slowpathd(
	.param .b64 __internal_trig_reduction_slowpathd_param_0
)
{
	.local .align 8 .b8 	__local_depot1[40];
	.reg .b64 	%SP;
	.reg .b64 	%SPL;
	.reg .pred 	%p<10>;
	.reg .b32 	%r<47>;
	.reg .b64 	%rd<74>;
	.reg .b64 	%fd<5>;

	mov.u64 	%SPL, __local_depot1;
	ld.param.f64 	%fd4, [__internal_trig_reduction_slowpathd_param_0];
	add.u64 	%rd1, %SPL, 0;
	{
	.reg .b32 %temp; 
	mov.b64 	{%temp, %r1}, %fd4;
	}
	shr.u32 	%r2, %r1, 20;
	and.b32  	%r3, %r2, 2047;
	setp.eq.s32 	%p1, %r3, 2047;
	mov.b32 	%r46, 0;
	@%p1 bra 	$L__BB1_9;
	add.s32 	%r20, %r3, -1024;
	mov.b64 	%rd20, %fd4;
	shl.b64 	%rd2, %rd20, 11;
	shr.u32 	%r4, %r20, 6;
	sub.s32 	%r45, 15, %r4;
	sub.s32 	%r21, 19, %r4;
	setp.lt.u32 	%p2, %r20, 128;
	selp.b32 	%r6, 18, %r21, %p2;
	setp.ge.s32 	%p3, %r45, %r6;
	mov.b64 	%rd70, 0;
	@%p3 bra 	$L__BB1_4;
	add.s32 	%r23, %r6, %r4;
	neg.s32 	%r43, %r23;
	or.b64  	%rd3, %rd2, -9223372036854775808;
	mov.b64 	%rd70, 0;
	mov.b32 	%r42, 0;
	mov.u64 	%rd25, __cudart_i2opi_d;
	mov.u32 	%r44, %r45;
$L__BB1_3:
	.pragma "nounroll";
	mul.wide.s32 	%rd22, %r42, 8;
	add.s64 	%rd23, %rd1, %rd22;
	mul.wide.s32 	%rd24, %r44, 8;
	add.s64 	%rd26, %rd25, %rd24;
	ld.global.nc.u64 	%rd27, [%rd26];
	{
	.reg .u32 %r0, %r1, %r2, %r3, %alo, %ahi, %blo, %bhi, %clo, %chi;
	mov.b64 	{%alo,%ahi}, %rd27;
	mov.b64 	{%blo,%bhi}, %rd3;
	mov.b64 	{%clo,%chi}, %rd70;
	mad.lo.cc.u32 	%r0, %alo, %blo, %clo;
	madc.hi.cc.u32 	%r1, %alo, %blo, %chi;
	madc.hi.u32 	%r2, %alo, %bhi, 0;
	mad.lo.cc.u32 	%r1, %alo, %bhi, %r1;
	madc.hi.cc.u32 	%r2, %ahi, %blo, %r2;
	madc.hi.u32 	%r3, %ahi, %bhi, 0;
	mad.lo.cc.u32 	%r1, %ahi, %blo, %r1;
	madc.lo.cc.u32 	%r2, %ahi, %bhi, %r2;
	addc.u32 	%r3, %r3, 0;
	mov.b64 	%rd28, {%r0,%r1};
	mov.b64 	%rd70, {%r2,%r3};
	}
	st.local.u64 	[%rd23], %rd28;
	add.s32 	%r44, %r44, 1;
	add.s32 	%r43, %r43, 1;
	add.s32 	%r42, %r42, 1;
	setp.ne.s32 	%p4, %r43, -15;
	mov.u32 	%r45, %r6;
	@%p4 bra 	$L__BB1_3;
$L__BB1_4:
	cvt.s64.s32 	%rd29, %r45;
	cvt.u64.u32 	%rd30, %r4;
	add.s64 	%rd31, %rd30, %rd29;
	shl.b64 	%rd32, %rd31, 3;
	add.s64 	%rd33, %rd1, %rd32;
	st.local.u64 	[%rd33+-120], %rd70;
	and.b32  	%r15, %r2, 63;
	ld.local.u64 	%rd72, [%rd1+16];
	ld.local.u64 	%rd71, [%rd1+24];
	setp.eq.s32 	%p5, %r15, 0;
	@%p5 bra 	$L__BB1_6;
	shl.b64 	%rd34, %rd71, %r15;
	shr.u64 	%rd35, %rd72, 1;
	xor.b32  	%r24, %r15, 63;
	shr.u64 	%rd36, %rd35, %r24;
	or.b64  	%rd71, %rd34, %rd36;
	ld.local.u64 	%rd37, [%rd1+8];
	shl.b64 	%rd38, %rd72, %r15;
	shr.u64 	%rd39, %rd37, 1;
	shr.u64 	%rd40, %rd39, %r24;
	or.b64  	%rd72, %rd38, %rd40;
$L__BB1_6:
	and.b32  	%r25, %r1, -2147483648;
	shr.u64 	%rd41, %rd71, 62;
	cvt.u32.u64 	%r26, %rd41;
	mov.b64 	{%r27, %r28}, %rd71;
	mov.b64 	{%r29, %r30}, %rd72;
	shf.l.wrap.b32 	%r31, %r30, %r27, 2;
	shf.l.wrap.b32 	%r32, %r27, %r28, 2;
	mov.b64 	%rd42, {%r31, %r32};
	shl.b64 	%rd43, %rd72, 2;
	shr.u64 	%rd44, %rd42, 63;
	cvt.u32.u64 	%r33, %rd44;
	add.s32 	%r34, %r33, %r26;
	setp.eq.s32 	%p6, %r25, 0;
	neg.s32 	%r35, %r34;
	selp.b32 	%r46, %r34, %r35, %p6;
	setp.gt.s64 	%p7, %rd42, -1;
	mov.b64 	%rd45, 0;
	{
	.reg .u32 %r0, %r1, %r2, %r3, %a0, %a1, %a2, %a3, %b0, %b1, %b2, %b3;
	mov.b64 	{%a0,%a1}, %rd45;
	mov.b64 	{%a2,%a3}, %rd45;
	mov.b64 	{%b0,%b1}, %rd43;
	mov.b64 	{%b2,%b3}, %rd42;
	sub.cc.u32 	%r0, %a0, %b0;
	subc.cc.u32 	%r1, %a1, %b1;
	subc.cc.u32 	%r2, %a2, %b2;
	subc.u32 	%r3, %a3, %b3;
	mov.b64 	%rd46, {%r0,%r1};
	mov.b64 	%rd47, {%r2,%r3};
	}
	xor.b32  	%r36, %r25, -2147483648;
	selp.b64 	%rd73, %rd42, %rd47, %p7;
	selp.b64 	%rd14, %rd43, %rd46, %p7;
	selp.b32 	%r17, %r25, %r36, %p7;
	clz.b64 	%r37, %rd73;
	cvt.u64.u32 	%rd15, %r37;
	setp.eq.s32 	%p8, %r37, 0;
	@%p8 bra 	$L__BB1_8;
	cvt.u32.u64 	%r38, %rd15;
	and.b32  	%r39, %r38, 63;
	shl.b64 	%rd48, %rd73, %r39;
	shr.u64 	%rd49, %rd14, 1;
	not.b32 	%r40, %r38;
	and.b32  	%r41, %r40, 63;
	shr.u64 	%rd50, %rd49, %r41;
	or.b64  	%rd73, %rd48, %rd50;
$L__BB1_8:
	mov.b64 	%rd51, -3958705157555305931;
	{
	.reg .u32 %r0, %r1, %r2, %r3, %alo, %ahi, %blo, %bhi;
	mov.b64 	{%alo,%ahi}, %rd73;
	mov.b64 	{%blo,%bhi}, %rd51;
	mul.lo.u32 	%r0, %alo, %blo;
	mul.hi.u32 	%r1, %alo, %blo;
	mad.lo.cc.u32 	%r1, %alo, %bhi, %r1;
	madc.hi.u32 	%r2, %alo, %bhi, 0;
	mad.lo.cc.u32 	%r1, %ahi, %blo, %r1;
	madc.hi.cc.u32 	%r2, %ahi, %blo, %r2;
	madc.hi.u32 	%r3, %ahi, %bhi, 0;
	mad.lo.cc.u32 	%r2, %ahi, %bhi, %r2;
	addc.u32 	%r3, %r3, 0;
	mov.b64 	%rd52, {%r0,%r1};
	mov.b64 	%rd53, {%r2,%r3};
	}
	setp.gt.s64 	%p9, %rd53, 0;
	{
	.reg .u32 %r0, %r1, %r2, %r3, %a0, %a1, %a2, %a3, %b0, %b1, %b2, %b3;
	mov.b64 	{%a0,%a1}, %rd52;
	mov.b64 	{%a2,%a3}, %rd53;
	mov.b64 	{%b0,%b1}, %rd52;
	mov.b64 	{%b2,%b3}, %rd53;
	add.cc.u32 	%r0, %a0, %b0;
	addc.cc.u32 	%r1, %a1, %b1;
	addc.cc.u32 	%r2, %a2, %b2;
	addc.u32 	%r3, %a3, %b3;
	mov.b64 	%rd54, {%r0,%r1};
	mov.b64 	%rd55, {%r2,%r3};
	}
	selp.b64 	%rd56, %rd55, %rd53, %p9;
	selp.s64 	%rd57, -1, 0, %p9;
	sub.s64 	%rd58, %rd57, %rd15;
	cvt.u64.u32 	%rd59, %r17;
	shl.b64 	%rd60, %rd59, 32;
	add.s64 	%rd61, %rd56, 1;
	shr.u64 	%rd62, %rd61, 10;
	add.s64 	%rd63, %rd62, 1;
	shr.u64 	%rd64, %rd63, 1;
	shl.b64 	%rd65, %rd58, 52;
	add.s64 	%rd66, %rd65, %rd64;
	add.s64 	%rd67, %rd66, 4602678819172646912;
	or.b64  	%rd68, %rd67, %rd60;
	mov.b64 	%fd4, %rd68;
$L__BB1_9:
	st.param.f64 	[func_retval0], %fd4;
	st.param.b32 	[func_retval0+8], %r46;
	ret;

}


// ===== COMPILED SASS (sm_100) =====

	.target	sm_100

	.elftype	@"ET_EXEC"


//--------------------- .note.nv.tkinfo           --------------------------
	.section	.note.nv.tkinfo,"",@"SHT_NOTE"
	.sectionflags	@"SHF_NOTE_NV_TKINFO"
	.tkinfo
        /*0018*/ 	.word	0x00000002
        /*0030*/ 	.string	""
        /*0030*/ 	.string	"ptxas"
        /*0030*/ 	.string	"Cuda compilation tools, release 13.0, V13.0.88"
        /*0030*/ 	.string	"Build cuda_13.0.r13.0/compiler.36424714_0"
        /*0030*/ 	.string	"-arch sm_100 -m 64 "



//--------------------- .note.nv.cuinfo           --------------------------
	.section	.note.nv.cuinfo,"",@"SHT_NOTE"
	.sectionflags	@"SHF_NOTE_NV_CUINFO"
        /*0018*/ 	.short	0x0002
        /*001a*/ 	.short	0x0064
        /*001c*/ 	.short	0x0082
	.zero		2


//--------------------- .nv.info                  --------------------------
	.section	.nv.info,"",@"SHT_CUDA_INFO"
	.align	4


	//----- nvinfo : EIATTR_REGCOUNT
	.align		4
        /*0000*/ 	.byte	0x04, 0x2f
        /*0002*/ 	.short	(.L_3 - .L_2)
	.align		4
.L_2:
        /*0004*/ 	.word	index@(_Z6besselPdS_S_S_i)
        /*0008*/ 	.word	0x00000026


	//----- nvinfo : EIATTR_FRAME_SIZE
	.align		4
.L_3:
        /*000c*/ 	.byte	0x04, 0x11
        /*000e*/ 	.short	(.L_5 - .L_4)
	.align		4
.L_4:
        /*0010*/ 	.word	index@($_Z6besselPdS_S_S_i$__internal_trig_reduction_slowpathd)
        /*0014*/ 	.word	0x00000028


	//----- nvinfo : EIATTR_FRAME_SIZE
	.align		4
.L_5:
        /*0018*/ 	.byte	0x04, 0x11
        /*001a*/ 	.short	(.L_7 - .L_6)
	.align		4
.L_6:
        /*001c*/ 	.word	index@($__internal_2_$__cuda_sm20_drsqrt_f64_slowpath_v2)
        /*0020*/ 	.word	0x00000028


	//----- nvinfo : EIATTR_FRAME_SIZE
	.align		4
.L_7:
        /*0024*/ 	.byte	0x04, 0x11
        /*0026*/ 	.short	(.L_9 - .L_8)
	.align		4
.L_8:
        /*0028*/ 	.word	index@($__internal_1_$__cuda_sm20_div_rn_f64_full)
        /*002c*/ 	.word	0x00000028


	//----- nvinfo : EIATTR_FRAME_SIZE
	.align		4
.L_9:
        /*0030*/ 	.byte	0x04, 0x11
        /*0032*/ 	.short	(.L_11 - .L_10)
	.align		4
.L_10:
        /*0034*/ 	.word	index@($__internal_0_$__cuda_sm20_dblrcp_rn_slowpath_v3)
        /*0038*/ 	.word	0x00000028


	//----- nvinfo : EIATTR_FRAME_SIZE
	.align		4
.L_11:
        /*003c*/ 	.byte	0x04, 0x11
        /*003e*/ 	.short	(.L_13 - .L_12)
	.align		4
.L_12:
        /*0040*/ 	.word	index@(_Z6besselPdS_S_S_i)
        /*0044*/ 	.word	0x00000028


	//----- nvinfo : EIATTR_MIN_STACK_SIZE
	.align		4
.L_13:
        /*0048*/ 	.byte	0x04, 0x12
        /*004a*/ 	.short	(.L_15 - .L_14)
	.align		4
.L_14:
        /*004c*/ 	.word	index@(_Z6besselPdS_S_S_i)
        /*0050*/ 	.word	0x00000028
.L_15:


//--------------------- .nv.compat                --------------------------
	.section	.nv.compat,"",@"SHT_CUDA_COMPAT_INFO"
	.align	4
        /*0000*/ 	.byte	0x02, 0x09, 0x00, 0x00, 0x02, 0x02, 0x01, 0x00, 0x02, 0x05, 0x05, 0x00, 0x03, 0x07, 0x01, 0x01
        /*0010*/ 	.byte	0x02, 0x03, 0x00, 0x00, 0x02, 0x06, 0x01, 0x00, 0x04, 0x0b, 0x08, 0x00, 0x01, 0x00, 0x00, 0x00
        /*0020*/ 	.byte	0x00, 0x00, 0x00, 0x00


//--------------------- .nv.info._Z6besselPdS_S_S_i --------------------------
	.section	.nv.info._Z6besselPdS_S_S_i,"",@"SHT_CUDA_INFO"
	.sectionflags	@""
	.align	4


	//----- nvinfo : EIATTR_CUDA_API_VERSION
	.align		4
        /*0000*/ 	.byte	0x04, 0x37
        /*0002*/ 	.short	(.L_17 - .L_16)
.L_16:
        /*0004*/ 	.word	0x00000082


	//----- nvinfo : EIATTR_KPARAM_INFO
	.align		4
.L_17:
        /*0008*/ 	.byte	0x04, 0x17
        /*000a*/ 	.short	(.L_19 - .L_18)
.L_18:
        /*000c*/ 	.word	0x00000000
        /*0010*/ 	.short	0x0004
        /*0012*/ 	.short	0x0020
        /*0014*/ 	.byte	0x00, 0xf0, 0x11, 0x00


	//----- nvinfo : EIATTR_KPARAM_INFO
	.align		4
.L_19:
        /*0018*/ 	.byte	0x04, 0x17
        /*001a*/ 	.short	(.L_21 - .L_20)
.L_20:
        /*001c*/ 	.word	0x00000000
        /*0020*/ 	.short	0x0003
        /*0022*/ 	.short	0x0018
        /*0024*/ 	.byte	0x00, 0xf5, 0x21, 0x00


	//----- nvinfo : EIATTR_KPARAM_INFO
	.align		4
.L_21:
        /*0028*/ 	.byte	0x04, 0x17
        /*002a*/ 	.short	(.L_23 - .L_22)
.L_22:
        /*002c*/ 	.word	0x00000000
        /*0030*/ 	.short	0x0002
        /*0032*/ 	.short	0x0010
        /*0034*/ 	.byte	0x00, 0xf5, 0x21, 0x00


	//----- nvinfo : EIATTR_KPARAM_INFO
	.align		4
.L_23:
        /*0038*/ 	.byte	0x04, 0x17
        /*003a*/ 	.short	(.L_25 - .L_24)
.L_24:
        /*003c*/ 	.word	0x00000000
        /*0040*/ 	.short	0x0001
        /*0042*/ 	.short	0x0008
        /*0044*/ 	.byte	0x00, 0xf5, 0x21, 0x00


	//----- nvinfo : EIATTR_KPARAM_INFO
	.align		4
.L_25:
        /*0048*/ 	.byte	0x04, 0x17
        /*004a*/ 	.short	(.L_27 - .L_26)
.L_26:
        /*004c*/ 	.word	0x00000000
        /*0050*/ 	.short	0x0000
        /*0052*/ 	.short	0x0000
        /*0054*/ 	.byte	0x00, 0xf5, 0x21, 0x00


	//----- nvinfo : EIATTR_SPARSE_MMA_MASK
	.align		4
.L_27:
        /*0058*/ 	.byte	0x03, 0x50
        /*005a*/ 	.short	0x0000


	//----- nvinfo : EIATTR_MAXREG_COUNT
	.align		4
        /*005c*/ 	.byte	0x03, 0x1b
        /*005e*/ 	.short	0x00ff


	//----- nvinfo : EIATTR_MERCURY_ISA_VERSION
	.align		4
        /*0060*/ 	.byte	0x03, 0x5f
        /*0062*/ 	.short	0x0101


	//----- nvinfo : EIATTR_VRC_CTA_INIT_COUNT
	.align		4
        /*0064*/ 	.byte	0x02, 0x4a
	.zero		1
	.zero		1


	//----- nvinfo : EIATTR_EXIT_INSTR_OFFSETS
	.align		4
        /*0068*/ 	.byte	0x04, 0x1c
        /*006a*/ 	.short	(.L_29 - .L_28)


	//   ....[0]....
.L_28:
        /*006c*/ 	.word	0x00000080


	//   ....[1]....
        /*0070*/ 	.word	0x00008d80


	//----- nvinfo : EIATTR_CRS_STACK_SIZE
	.align		4
.L_29:
        /*0074*/ 	.byte	0x04, 0x1e
        /*0076*/ 	.short	(.L_31 - .L_30)
.L_30:
        /*0078*/ 	.word	0x00000000


	//----- nvinfo : EIATTR_CBANK_PARAM_SIZE
	.align		4
.L_31:
        /*007c*/ 	.byte	0x03, 0x19
        /*007e*/ 	.short	0x0024


	//----- nvinfo : EIATTR_PARAM_CBANK
	.align		4
        /*0080*/ 	.byte	0x04, 0x0a
        /*0082*/ 	.short	(.L_33 - .L_32)
	.align		4
.L_32:
        /*0084*/ 	.word	index@(.nv.constant0._Z6besselPdS_S_S_i)
        /*0088*/ 	.short	0x0380
        /*008a*/ 	.short	0x0024


	//----- nvinfo : EIATTR_SW_WAR
	.align		4
.L_33:
        /*008c*/ 	.byte	0x04, 0x36
        /*008e*/ 	.short	(.L_35 - .L_34)
.L_34:
        /*0090*/ 	.word	0x00000008
.L_35:


//--------------------- .nv.callgraph             --------------------------
	.section	.nv.callgraph,"",@"SHT_CUDA_CALLGRAPH"
	.align	4
	.sectionentsize	8
	.align		4
        /*0000*/ 	.word	0x00000000
	.align		4
        /*0004*/ 	.word	0xffffffff
	.align		4
        /*0008*/ 	.word	0x00000000
	.align		4
        /*000c*/ 	.word	0xfffffffe
	.align		4
        /*0010*/ 	.word	0x00000000
	.align		4
        /*0014*/ 	.word	0xfffffffd
	.align		4
        /*0018*/ 	.word	0x00000000
	.align		4
        /*001c*/ 	.word	0xfffffffc


//--------------------- .nv.constant4             --------------------------
	.section	.nv.constant4,"a",@progbits
	.align	8
	.align		8
.nv.constant4:
        /*0000*/ 	.dword	__cudart_i2opi_d
	.align		8
        /*0008*/ 	.dword	__cudart_sin_cos_coeffs


//--------------------- .text._Z6besselPdS_S_S_i  --------------------------
	.section	.text._Z6besselPdS_S_S_i,"ax",@progbits
	.align	128
        .global         _Z6besselPdS_S_S_i
        .type           _Z6besselPdS_S_S_i,@function
        .size           _Z6besselPdS_S_S_i,(.L_x_106 - _Z6besselPdS_S_S_i)
        .other          _Z6besselPdS_S_S_i,@"STO_CUDA_ENTRY STV_DEFAULT"
_Z6besselPdS_S_S_i:
.text._Z6besselPdS_S_S_i:
[----:B------:R-:W0:Y:S01]  /*0000*/  LDC R1, c[0x0][0x37c] ;  /* 0x0000df00ff017b82 */ /* 0x000e220000000800 */
[----:B------:R-:W1:Y:S07]  /*0010*/  S2R R3, SR_TID.X ;  /* 0x0000000000037919 */ /* 0x000e6e0000002100 */
[----:B------:R-:W1:Y:S01]  /*0020*/  S2UR UR4, SR_CTAID.X ;  /* 0x00000000000479c3 */ /* 0x000e620000002500 */
[----:B------:R-:W2:Y:S01]  /*0030*/  LDCU UR5, c[0x0][0x3a0] ;  /* 0x00007400ff0577ac */ /* 0x000ea20008000800 */
[----:B0-----:R-:W-:-:S06]  /*0040*/  VIADD R1, R1, 0xffffffd8 ;  /* 0xffffffd801017836 */ /* 0x001fcc0000000000 */
[----:B------:R-:W1:Y:S02]  /*0050*/  LDC R0, c[0x0][0x360] ;  /* 0x0000d800ff007b82 */ /* 0x000e640000000800 */
[----:B-1----:R-:W-:-:S05]  /*0060*/  IMAD R0, R0, UR4, R3 ;  /* 0x0000000400007c24 */ /* 0x002fca000f8e0203 */
[----:B--2---:R-:W-:-:S13]  /*0070*/  ISETP.GE.AND P0, PT, R0, UR5, PT ;  /* 0x0000000500007c0c */ /* 0x004fda000bf06270 */
[----:B------:R-:W-:Y:S05]  /*0080*/  @P0 EXIT ;  /* 0x000000000000094d */ /* 0x000fea0003800000 */
[----:B------:R-:W0:Y:S01]  /*0090*/  LDC.64 R2, c[0x0][0x380] ;  /* 0x0000e000ff027b82 */ /* 0x000e220000000a00 */
[----:B------:R-:W1:Y:S01]  /*00a0*/  LDCU.64 UR4, c[0x0][0x358] ;  /* 0x00006b00ff0477ac */ /* 0x000e620008000a00 */
[----:B0-----:R-:W-:-:S05]  /*00b0*/  IMAD.WIDE R2, R0, 0x8, R2 ;  /* 0x0000000800027825 */ /* 0x001fca00078e0202 */
[----:B-1----:R-:W2:Y:S01]  /*00c0*/  LDG.E.64 R16, desc[UR4][R2.64] ;  /* 0x0000000402107981 */ /* 0x002ea2000c1e1b00 */
[----:B------:R-:W-:Y:S01]  /*00d0*/  UMOV UR6, 0x7819e8d2 ;  /* 0x7819e8d200067882 */ /* 0x000fe20000000000 */
[----:B------:R-:W-:Y:S01]  /*00e0*/  UMOV UR7, 0x730d6 ;  /* 0x000730d600077882 */ /* 0x000fe20000000000 */
[----:B------:R-:W-:Y:S01]  /*00f0*/  BSSY.RECONVERGENT B0, `(.L_x_0) ;  /* 0x0000386000007945 */ /* 0x000fe20003800200 */
[----:B--2---:R-:W-:Y:S02]  /*0100*/  DSETP.GEU.AND P0, PT, |R16|, UR6, PT ;  /* 0x0000000610007e2a */ /* 0x004fe4000bf0e200 */
[----:B------:R-:W-:-:S12]  /*0110*/  DADD R4, -RZ, |R16| ;  /* 0x00000000ff047229 */ /* 0x000fd80000000510 */
[----:B------:R-:W-:Y:S05]  /*0120*/  @P0 BRA `(.L_x_1) ;  /* 0x0000000000680947 */ /* 0x000fea0003800000 */
[----:B------:R-:W0:Y:S01]  /*0130*/  MUFU.RCP64H R7, R5 ;  /* 0x0000000500077308 */ /* 0x000e220000001800 */
[----:B------:R-:W-:Y:S01]  /*0140*/  IMAD.MOV.U32 R6, RZ, RZ, 0x1 ;  /* 0x00000001ff067424 */ /* 0x000fe200078e00ff */
[----:B------:R-:W-:Y:S01]  /*0150*/  UMOV UR6, 0x6dc9c883 ;  /* 0x6dc9c88300067882 */ /* 0x000fe20000000000 */
[----:B------:R-:W-:Y:S01]  /*0160*/  UMOV UR7, 0x3fe45f30 ;  /* 0x3fe45f3000077882 */ /* 0x000fe20000000000 */
[----:B------:R-:W-:Y:S03]  /*0170*/  BSSY.RECONVERGENT B1, `(.L_x_2) ;  /* 0x0000014000017945 */ /* 0x000fe60003800200 */
[----:B0-----:R-:W-:-:S08]  /*0180*/  DFMA R8, -|R16|, R6, 1 ;  /* 0x3ff000001008742b */ /* 0x001fd00000000306 */
[----:B------:R-:W-:-:S08]  /*0190*/  DFMA R8, R8, R8, R8 ;  /* 0x000000080808722b */ /* 0x000fd00000000008 */
[----:B------:R-:W-:-:S08]  /*01a0*/  DFMA R8, R6, R8, R6 ;  /* 0x000000080608722b */ /* 0x000fd00000000006 */
[----:B------:R-:W-:-:S08]  /*01b0*/  DFMA R6, -|R16|, R8, 1 ;  /* 0x3ff000001006742b */ /* 0x000fd00000000308 */
[----:B------:R-:W-:-:S08]  /*01c0*/  DFMA R6, R8, R6, R8 ;  /* 0x000000060806722b */ /* 0x000fd00000000008 */
[----:B------:R-:W-:-:S08]  /*01d0*/  DMUL R18, R6, -UR6 ;  /* 0x8000000606127c28 */ /* 0x000fd00008000000 */
[----:B------:R-:W-:-:S08]  /*01e0*/  DFMA R8, -|R16|, R18, -UR6 ;  /* 0x8000000610087e2b */ /* 0x000fd00008000312 */
[----:B------:R-:W-:-:S10]  /*01f0*/  DFMA R18, R6, R8, R18 ;  /* 0x000000080612722b */ /* 0x000fd40000000012 */
[----:B------:R-:W-:-:S05]  /*0200*/  FFMA R6, RZ, R5, R19 ;  /* 0x00000005ff067223 */ /* 0x000fca0000000013 */
[----:B------:R-:W-:-:S13]  /*0210*/  FSETP.GT.AND P0, PT, |R6|, 1.469367938527859385e-39, PT ;  /* 0x001000000600780b */ /* 0x000fda0003f04200 */
[----:B------:R-:W-:Y:S05]  /*0220*/  @P0 BRA `(.L_x_3) ;  /* 0x0000000000200947 */ /* 0x000fea0003800000 */
[----:B------:R-:W-:Y:S01]  /*0230*/  IMAD.MOV.U32 R12, RZ, RZ, 0x6dc9c883 ;  /* 0x6dc9c883ff0c7424 */ /* 0x000fe200078e00ff */
[----:B------:R-:W-:Y:S01]  /*0240*/  MOV R14, 0x290 ;  /* 0x00000290000e7802 */ /* 0x000fe20000000f00 */
[----:B------:R-:W-:Y:S02]  /*0250*/  IMAD.MOV.U32 R13, RZ, RZ, -0x401ba0d0 ;  /* 0xbfe45f30ff0d7424 */ /* 0x000fe400078e00ff */
[----:B------:R-:W-:Y:S02]  /*0260*/  IMAD.MOV.U32 R10, RZ, RZ, R4 ;  /* 0x000000ffff0a7224 */ /* 0x000fe400078e0004 */
[----:B------:R-:W-:-:S07]  /*0270*/  IMAD.MOV.U32 R11, RZ, RZ, R5 ;  /* 0x000000ffff0b7224 */ /* 0x000fce00078e0005 */
[----:B------:R-:W-:Y:S05]  /*0280*/  CALL.REL.NOINC `($__internal_1_$__cuda_sm20_div_rn_f64_full) ;  /* 0x0000008c00607944 */ /* 0x000fea0003c00000 */
[----:B------:R-:W-:Y:S02]  /*0290*/  IMAD.MOV.U32 R18, RZ, RZ, R22 ;  /* 0x000000ffff127224 */ /* 0x000fe400078e0016 */
[----:B------:R-:W-:-:S07]  /*02a0*/  IMAD.MOV.U32 R19, RZ, RZ, R23 ;  /* 0x000000ffff137224 */ /* 0x000fce00078e0017 */
.L_x_3:
[----:B------:R-:W-:Y:S05]  /*02b0*/  BSYNC.RECONVERGENT B1 ;  /* 0x0000000000017941 */ /* 0x000fea0003800200 */
.L_x_2:
[----:B------:R-:W-:Y:S05]  /*02c0*/  BRA `(.L_x_4) ;  /* 0x0000003400a07947 */ /* 0x000fea0003800000 */
.L_x_1:
[----:B------:R-:W-:Y:S01]  /*02d0*/  UMOV UR6, 0x8132576 ;  /* 0x0813257600067882 */ /* 0x000fe20000000000 */
[----:B------:R-:W-:Y:S02]  /*02e0*/  UMOV UR7, 0x3ff4c6f2 ;  /* 0x3ff4c6f200077882 */ /* 0x000fe40000000000 */
[----:B------:R-:W-:-:S14]  /*02f0*/  DSETP.GTU.AND P0, PT, |R16|, UR6, PT ;  /* 0x0000000610007e2a */ /* 0x000fdc000bf0c200 */
[----:B------:R-:W-:Y:S05]  /*0300*/  @P0 BRA `(.L_x_5) ;  /* 0x0000001c007c0947 */ /* 0x000fea0003800000 */
[----:B------:R-:W-:Y:S01]  /*0310*/  UMOV UR6, 0xbad7b784 ;  /* 0xbad7b78400067882 */ /* 0x000fe20000000000 */
[----:B------:R-:W-:Y:S01]  /*0320*/  UMOV UR7, 0x400353aa ;  /* 0x400353aa00077882 */ /* 0x000fe20000000000 */
[----:B------:R-:W-:Y:S01]  /*0330*/  BSSY.RECONVERGENT B3, `(.L_x_6) ;  /* 0x0000152000037945 */ /* 0x000fe20003800200 */
[----:B------:R-:W-:-:S14]  /*0340*/  DSETP.GTU.AND P0, PT, |R16|, UR6, PT ;  /* 0x0000000610007e2a */ /* 0x000fdc000bf0c200 */
[----:B------:R-:W-:Y:S05]  /*0350*/  @P0 BRA `(.L_x_7) ;  /* 0x0000000000bc0947 */ /* 0x000fea0003800000 */
[----:B------:R-:W-:Y:S01]  /*0360*/  IMAD.MOV.U32 R6, RZ, RZ, -0x5f23c0ab ;  /* 0xa0dc3f55ff067424 */ /* 0x000fe200078e00ff */
[----:B------:R-:W-:Y:S01]  /*0370*/  UMOV UR6, 0xdcde2ad3 ;  /* 0xdcde2ad300067882 */ /* 0x000fe20000000000 */
[----:B------:R-:W-:Y:S01]  /*0380*/  IMAD.MOV.U32 R7, RZ, RZ, 0x3d4dd167 ;  /* 0x3d4dd167ff077424 */ /* 0x000fe200078e00ff */
[----:B------:R-:W-:-:S05]  /*0390*/  UMOV UR7, 0x3d020e4a ;  /* 0x3d020e4a00077882 */ /* 0x000fca0000000000 */
[----:B------:R-:W-:Y:S01]  /*03a0*/  DFMA R6, |R16|, UR6, -R6 ;  /* 0x0000000610067c2b */ /* 0x000fe20008000a06 */
[----:B------:R-:W-:Y:S01]  /*03b0*/  UMOV UR6, 0xa491e487 ;  /* 0xa491e48700067882 */ /* 0x000fe20000000000 */
[----:B------:R-:W-:-:S06]  /*03c0*/  UMOV UR7, 0x3d5503f5 ;  /* 0x3d5503f500077882 */ /* 0x000fcc0000000000 */
[----:B------:R-:W-:Y:S01]  /*03d0*/  DFMA R6, |R16|, R6, UR6 ;  /* 0x0000000610067e2b */ /* 0x000fe20008000206 */
        /* <DEDUP_REMOVED lines=8> */
[----:B------:R-:W-:Y:S01]  /*0460*/  DFMA R6, |R16|, R6, -UR6 ;  /* 0x8000000610067e2b */ /* 0x000fe20008000206 */
        /* <DEDUP_REMOVED lines=26> */
[----:B------:R-:W-:-:S08]  /*0610*/  DFMA R6, |R16|, R6, UR6 ;  /* 0x0000000610067e2b */ /* 0x000fd00008000206 */
[----:B------:R-:W-:-:S08]  /*0620*/  DFMA R6, |R16|, R6, 0.5 ;  /* 0x3fe000001006742b */ /* 0x000fd00000000206 */
[----:B------:R-:W-:Y:S01]  /*0630*/  DMUL R6, |R16|, R6 ;  /* 0x0000000610067228 */ /* 0x000fe20000000200 */
[----:B------:R-:W-:Y:S10]  /*0640*/  BRA `(.L_x_8) ;  /* 0x0000001000807947 */ /* 0x000ff40003800000 */
.L_x_7:
[----:B------:R-:W-:Y:S01]  /*0650*/  UMOV UR6, 0x574614ea ;  /* 0x574614ea00067882 */ /* 0x000fe20000000000 */
[----:B------:R-:W-:Y:S02]  /*0660*/  UMOV UR7, 0x4015b1d0 ;  /* 0x4015b1d000077882 */ /* 0x000fe40000000000 */
[----:B------:R-:W-:-:S14]  /*0670*/  DSETP.GTU.AND P0, PT, |R16|, UR6, PT ;  /* 0x0000000610007e2a */ /* 0x000fdc000bf0c200 */
[----:B------:R-:W-:Y:S05]  /*0680*/  @P0 BRA `(.L_x_9) ;  /* 0x0000000000dc0947 */ /* 0x000fea0003800000 */
[----:B------:R-:W-:Y:S01]  /*0690*/  UMOV UR6, 0x75af6f09 ;  /* 0x75af6f0900067882 */ /* 0x000fe20000000000 */
[----:B------:R-:W-:Y:S01]  /*06a0*/  UMOV UR7, 0x400ea755 ;  /* 0x400ea75500077882 */ /* 0x000fe20000000000 */
[----:B------:R-:W-:Y:S01]  /*06b0*/  IMAD.MOV.U32 R8, RZ, RZ, 0x1df02dad ;  /* 0x1df02dadff087424 */ /* 0x000fe200078e00ff */
[----:B------:R-:W-:Y:S01]  /*06c0*/  DADD R6, |R16|, -UR6 ;  /* 0x8000000610067e29 */ /* 0x000fe20008000200 */
[----:B------:R-:W-:Y:S01]  /*06d0*/  UMOV UR6, 0xa9d1b256 ;  /* 0xa9d1b25600067882 */ /* 0x000fe20000000000 */
[----:B------:R-:W-:Y:S01]  /*06e0*/  UMOV UR7, 0x3ca60155 ;  /* 0x3ca6015500077882 */ /* 0x000fe20000000000 */
[----:B------:R-:W-:-:S05]  /*06f0*/  IMAD.MOV.U32 R9, RZ, RZ, 0x3d41011a ;  /* 0x3d41011aff097424 */ /* 0x000fca00078e00ff */
[----:B------:R-:W-:Y:S01]  /*0700*/  DADD R6, R6, UR6 ;  /* 0x0000000606067e29 */ /* 0x000fe20008000000 */
[----:B------:R-:W-:Y:S01]  /*0710*/  UMOV UR6, 0xbb60175e ;  /* 0xbb60175e00067882 */ /* 0x000fe20000000000 */
[----:B------:R-:W-:-:S06]  /*0720*/  UMOV UR7, 0x3cf8d3cd ;  /* 0x3cf8d3cd00077882 */ /* 0x000fcc0000000000 */
[----:B------:R-:W-:Y:S01]  /*0730*/  DFMA R8, R6, -UR6, R8 ;  /* 0x8000000606087c2b */ /* 0x000fe20008000008 */
[----:B------:R-:W-:Y:S01]  /*0740*/  UMOV UR6, 0xc1e5e222 ;  /* 0xc1e5e22200067882 */ /* 0x000fe20000000000 */
[----:B------:R-:W-:-:S06]  /*0750*/  UMOV UR7, 0x3d76013a ;  /* 0x3d76013a00077882 */ /* 0x000fcc0000000000 */
[----:B------:R-:W-:Y:S01]  /*0760*/  DFMA R8, R6, R8, UR6 ;  /* 0x0000000606087e2b */ /* 0x000fe20008000008 */
[----:B------:R-:W-:Y:S01]  /*0770*/  UMOV UR6, 0xd96d5f03 ;  /* 0xd96d5f0300067882 */ /* 0x000fe20000000000 */
[----:B------:R-:W-:-:S06]  /*0780*/  UMOV UR7, 0x3dbec315 ;  /* 0x3dbec31500077882 */ /* 0x000fcc0000000000 */
[----:B------:R-:W-:Y:S01]  /*0790*/  DFMA R8, R6, R8, -UR6 ;  /* 0x8000000606087e2b */ /* 0x000fe20008000008 */
[----:B------:R-:W-:Y:S01]  /*07a0*/  UMOV UR6, 0xb4b57207 ;  /* 0xb4b5720700067882 */ /* 0x000fe20000000000 */
[----:B------:R-:W-:-:S06]  /*07b0*/  UMOV UR7, 0x3df03be1 ;  /* 0x3df03be100077882 */ /* 0x000fcc0000000000 */
[----:B------:R-:W-:Y:S01]  /*07c0*/  DFMA R8, R6, R8, -UR6 ;  /* 0x8000000606087e2b */ /* 0x000fe20008000008 */
[----:B------:R-:W-:Y:S01]  /*07d0*/  UMOV UR6, 0xf8b660f7 ;  /* 0xf8b660f700067882 */ /* 0x000fe20000000000 */
[----:B------:R-:W-:-:S06]  /*07e0*/  UMOV UR7, 0x3e345695 ;  /* 0x3e34569500077882 */ /* 0x000fcc0000000000 */
[----:B------:R-:W-:Y:S01]  /*07f0*/  DFMA R8, R6, R8, UR6 ;  /* 0x0000000606087e2b */ /* 0x000fe20008000008 */
        /* <DEDUP_REMOVED lines=29> */
[----:B------:R-:W-:-:S08]  /*09d0*/  DFMA R8, R6, R8, -UR6 ;  /* 0x8000000606087e2b */ /* 0x000fd00008000008 */
[----:B------:R-:W-:Y:S01]  /*09e0*/  DMUL R6, R6, R8 ;  /* 0x0000000806067228 */ /* 0x000fe20000000000 */
[----:B------:R-:W-:Y:S10]  /*09f0*/  BRA `(.L_x_8) ;  /* 0x0000000c00947947 */ /* 0x000ff40003800000 */
.L_x_9:
[----:B------:R-:W-:Y:S01]  /*0a00*/  UMOV UR6, 0xe54c1aa9 ;  /* 0xe54c1aa900067882 */ /* 0x000fe20000000000 */
[----:B------:R-:W-:Y:S02]  /*0a10*/  UMOV UR7, 0x40213065 ;  /* 0x4021306500077882 */ /* 0x000fe40000000000 */
[----:B------:R-:W-:-:S14]  /*0a20*/  DSETP.GTU.AND P0, PT, |R16|, UR6, PT ;  /* 0x0000000610007e2a */ /* 0x000fdc000bf0c200 */
[----:B------:R-:W-:Y:S05]  /*0a30*/  @P0 BRA `(.L_x_10) ;  /* 0x0000000000dc0947 */ /* 0x000fea0003800000 */
[----:B------:R-:W-:Y:S01]  /*0a40*/  UMOV UR6, 0xf3b47250 ;  /* 0xf3b4725000067882 */ /* 0x000fe20000000000 */
[----:B------:R-:W-:Y:S01]  /*0a50*/  UMOV UR7, 0x401c0ff5 ;  /* 0x401c0ff500077882 */ /* 0x000fe20000000000 */
[----:B------:R-:W-:Y:S01]  /*0a60*/  MOV R8, 0x3db649a9 ;  /* 0x3db649a900087802 */ /* 0x000fe20000000f00 */
[----:B------:R-:W-:Y:S01]  /*0a70*/  DADD R6, |R16|, -UR6 ;  /* 0x8000000610067e29 */ /* 0x000fe20008000200 */
[----:B------:R-:W-:Y:S01]  /*0a80*/  UMOV UR6, 0x9d243827 ;  /* 0x9d24382700067882 */ /* 0x000fe20000000000 */
[----:B------:R-:W-:Y:S01]  /*0a90*/  UMOV UR7, 0x3c9b226d ;  /* 0x3c9b226d00077882 */ /* 0x000fe20000000000 */
[----:B------:R-:W-:-:S05]  /*0aa0*/  IMAD.MOV.U32 R9, RZ, RZ, 0x3d40e836 ;  /* 0x3d40e836ff097424 */ /* 0x000fca00078e00ff */
[----:B------:R-:W-:Y:S01]  /*0ab0*/  DADD R6, R6, UR6 ;  /* 0x0000000606067e29 */ /* 0x000fe20008000000 */
[----:B------:R-:W-:Y:S01]  /*0ac0*/  UMOV UR6, 0x7515fad6 ;  /* 0x7515fad600067882 */ /* 0x000fe20000000000 */
[----:B------:R-:W-:-:S06]  /*0ad0*/  UMOV UR7, 0x3cf3eb86 ;  /* 0x3cf3eb8600077882 */ /* 0x000fcc0000000000 */
[----:B------:R-:W-:Y:S01]  /*0ae0*/  DFMA R8, R6, UR6, -R8 ;  /* 0x0000000606087c2b */ /* 0x000fe20008000808 */
        /* <DEDUP_REMOVED lines=41> */
[----:B------:R-:W-:-:S08]  /*0d80*/  DFMA R8, R6, R8, UR6 ;  /* 0x0000000606087e2b */ /* 0x000fd00008000008 */
[----:B------:R-:W-:Y:S01]  /*0d90*/  DMUL R6, R6, R8 ;  /* 0x0000000806067228 */ /* 0x000fe20000000000 */
[----:B------:R-:W-:Y:S10]  /*0da0*/  BRA `(.L_x_8) ;  /* 0x0000000800a87947 */ /* 0x000ff40003800000 */
.L_x_10:
[----:B------:R-:W0:Y:S01]  /*0db0*/  MUFU.RCP64H R5, R5 ;  /* 0x0000000500057308 */ /* 0x000e220000001800 */
[----:B------:R-:W-:Y:S01]  /*0dc0*/  IMAD.MOV.U32 R4, RZ, RZ, RZ ;  /* 0x000000ffff047224 */ /* 0x000fe200078e00ff */
[----:B------:R-:W-:Y:S01]  /*0dd0*/  UMOV UR6, 0x212fdc9a ;  /* 0x212fdc9a00067882 */ /* 0x000fe20000000000 */
[----:B------:R-:W-:Y:S01]  /*0de0*/  IMAD.MOV.U32 R8, RZ, RZ, 0x6857bee0 ;  /* 0x6857bee0ff087424 */ /* 0x000fe200078e00ff */
[----:B------:R-:W-:Y:S01]  /*0df0*/  UMOV UR7, 0x418da26b ;  /* 0x418da26b00077882 */ /* 0x000fe20000000000 */
[----:B------:R-:W-:Y:S01]  /*0e00*/  IMAD.MOV.U32 R9, RZ, RZ, 0x415a30ac ;  /* 0x415a30acff097424 */ /* 0x000fe200078e00ff */
[----:B------:R-:W-:Y:S01]  /*0e10*/  UMOV UR8, 0x6dc9c883 ;  /* 0x6dc9c88300087882 */ /* 0x000fe20000000000 */
[----:B------:R-:W-:Y:S01]  /*0e20*/  UMOV UR9, 0x3fe45f30 ;  /* 0x3fe45f3000097882 */ /* 0x000fe20000000000 */
[----:B------:R-:W-:Y:S01]  /*0e30*/  BSSY.RECONVERGENT B4, `(.L_x_11) ;  /* 0x0000048000047945 */ /* 0x000fe20003800200 */
[----:B0-----:R-:W-:-:S08]  /*0e40*/  DFMA R6, -|R16|, R4, 1 ;  /* 0x3ff000001006742b */ /* 0x001fd00000000304 */
[----:B------:R-:W-:-:S08]  /*0e50*/  DFMA R6, R6, R6, R6 ;  /* 0x000000060606722b */ /* 0x000fd00000000006 */
[----:B------:R-:W-:Y:S01]  /*0e60*/  DFMA R6, R4, R6, R4 ;  /* 0x000000060406722b */ /* 0x000fe20000000004 */
[----:B------:R-:W-:Y:S02]  /*0e70*/  IMAD.MOV.U32 R4, RZ, RZ, 0x22a3f8be ;  /* 0x22a3f8beff047424 */ /* 0x000fe400078e00ff */
[----:B------:R-:W-:-:S05]  /*0e80*/  IMAD.MOV.U32 R5, RZ, RZ, 0x4099c063 ;  /* 0x4099c063ff057424 */ /* 0x000fca00078e00ff */
[----:B------:R-:W-:-:S08]  /*0e90*/  DMUL R10, R6, R6 ;  /* 0x00000006060a7228 */ /* 0x000fd00000000000 */
[----:B------:R-:W-:Y:S01]  /*0ea0*/  DFMA R8, R10, -UR6, R8 ;  /* 0x800000060a087c2b */ /* 0x000fe20008000008 */
        /* <DEDUP_REMOVED lines=23> */
[C---:B------:R-:W-:Y:S01]  /*1020*/  DFMA R8, R10.reuse, R8, UR6 ;  /* 0x000000060a087e2b */ /* 0x040fe20008000008 */
[----:B------:R-:W-:Y:S01]  /*1030*/  UMOV UR6, 0x3f2f6751 ;  /* 0x3f2f675100067882 */ /* 0x000fe20000000000 */
[----:B------:R-:W-:Y:S02]  /*1040*/  UMOV UR7, 0x40cd02ea ;  /* 0x40cd02ea00077882 */ /* 0x000fe40000000000 */
[----:B------:R-:W-:Y:S01]  /*1050*/  DFMA R4, R10, UR6, -R4 ;  /* 0x000000060a047c2b */ /* 0x000fe20008000804 */
[----:B------:R-:W-:Y:S01]  /*1060*/  UMOV UR6, 0x4da77324 ;  /* 0x4da7732400067882 */ /* 0x000fe20000000000 */
[----:B------:R-:W-:Y:S02]  /*1070*/  UMOV UR7, 0x405b8935 ;  /* 0x405b893500077882 */ /* 0x000fe40000000000 */
[----:B------:R-:W-:-:S04]  /*1080*/  DFMA R26, R6, R8, |R16| ;  /* 0x00000008061a722b */ /* 0x000fc80000000410 */
[----:B------:R-:W-:Y:S01]  /*1090*/  DFMA R4, R10, R4, UR6 ;  /* 0x000000060a047e2b */ /* 0x000fe20008000004 */
[----:B------:R-:W-:Y:S01]  /*10a0*/  UMOV UR6, 0x94653188 ;  /* 0x9465318800067882 */ /* 0x000fe20000000000 */
[----:B------:R-:W-:Y:S02]  /*10b0*/  UMOV UR7, 0x401e3522 ;  /* 0x401e352200077882 */ /* 0x000fe40000000000 */
[C---:B------:R-:W-:Y:S02]  /*10c0*/  DMUL R6, R26.reuse, UR8 ;  /* 0x000000081a067c28 */ /* 0x040fe40008000000 */
[----:B------:R-:W-:Y:S02]  /*10d0*/  DSETP.GE.AND P0, PT, |R26|, 2.14748364800000000000e+09, PT ;  /* 0x41e000001a00742a */ /* 0x000fe40003f06200 */
[----:B------:R-:W-:Y:S01]  /*10e0*/  DFMA R4, R10, R4, -UR6 ;  /* 0x800000060a047e2b */ /* 0x000fe20008000004 */
[----:B------:R-:W-:Y:S01]  /*10f0*/  UMOV UR6, 0xb16bd7a7 ;  /* 0xb16bd7a700067882 */ /* 0x000fe20000000000 */
[----:B------:R-:W-:-:S04]  /*1100*/  UMOV UR7, 0x3fe9bc7d ;  /* 0x3fe9bc7d00077882 */ /* 0x000fc80000000000 */
[----:B------:R-:W0:Y:S02]  /*1110*/  F2I.F64 R6, R6 ;  /* 0x0000000600067311 */ /* 0x000e240000301100 */
[----:B------:R-:W-:Y:S01]  /*1120*/  DFMA R4, R10, R4, UR6 ;  /* 0x000000060a047e2b */ /* 0x000fe20008000004 */
[----:B------:R-:W-:Y:S01]  /*1130*/  UMOV UR6, 0xc3a4f741 ;  /* 0xc3a4f74100067882 */ /* 0x000fe20000000000 */
[----:B------:R-:W-:-:S06]  /*1140*/  UMOV UR7, 0x3fc8bfe1 ;  /* 0x3fc8bfe100077882 */ /* 0x000fcc0000000000 */
[----:B------:R-:W-:Y:S01]  /*1150*/  DFMA R4, R10, R4, -UR6 ;  /* 0x800000060a047e2b */ /* 0x000fe20008000004 */
[----:B------:R-:W-:Y:S01]  /*1160*/  UMOV UR6, 0x54442d18 ;  /* 0x54442d1800067882 */ /* 0x000fe20000000000 */
[----:B------:R-:W-:Y:S01]  /*1170*/  UMOV UR7, 0x3ff921fb ;  /* 0x3ff921fb00077882 */ /* 0x000fe20000000000 */
[----:B0-----:R-:W0:Y:S02]  /*1180*/  I2F.F64 R8, R6 ;  /* 0x0000000600087312 */ /* 0x001e240000201c00 */
[----:B0-----:R-:W-:Y:S01]  /*1190*/  DFMA R12, R8, -UR6, R26 ;  /* 0x80000006080c7c2b */ /* 0x001fe2000800001a */
[----:B------:R-:W-:Y:S01]  /*11a0*/  UMOV UR6, 0xf0d00be2 ;  /* 0xf0d00be200067882 */ /* 0x000fe20000000000 */
[----:B------:R-:W-:Y:S02]  /*11b0*/  UMOV UR7, 0x3fc7ffff ;  /* 0x3fc7ffff00077882 */ /* 0x000fe40000000000 */
[----:B------:R-:W-:Y:S01]  /*11c0*/  DFMA R4, R10, R4, UR6 ;  /* 0x000000060a047e2b */ /* 0x000fe20008000004 */
[----:B------:R-:W-:Y:S01]  /*11d0*/  UMOV UR6, 0x33145c00 ;  /* 0x33145c0000067882 */ /* 0x000fe20000000000 */
[----:B------:R-:W-:-:S02]  /*11e0*/  UMOV UR7, 0x3c91a626 ;  /* 0x3c91a62600077882 */ /* 0x000fc40000000000 */
[----:B------:R-:W-:Y:S01]  /*11f0*/  DFMA R12, R8, -UR6, R12 ;  /* 0x80000006080c7c2b */ /* 0x000fe2000800000c */
[----:B------:R-:W-:Y:S01]  /*1200*/  UMOV UR6, 0x68cc ;  /* 0x000068cc00067882 */ /* 0x000fe20000000000 */
[----:B------:R-:W-:Y:S02]  /*1210*/  UMOV UR7, 0x3ff00000 ;  /* 0x3ff0000000077882 */ /* 0x000fe40000000000 */
[----:B------:R-:W-:Y:S01]  /*1220*/  DFMA R10, R10, R4, UR6 ;  /* 0x000000060a0a7e2b */ /* 0x000fe20008000004 */
[----:B------:R-:W-:Y:S01]  /*1230*/  UMOV UR6, 0x252049c0 ;  /* 0x252049c000067882 */ /* 0x000fe20000000000 */
[----:B------:R-:W-:Y:S02]  /*1240*/  UMOV UR7, 0x397b839a ;  /* 0x397b839a00077882 */ /* 0x000fe40000000000 */
[----:B------:R-:W-:Y:S01]  /*1250*/  DFMA R8, R8, -UR6, R12 ;  /* 0x8000000608087c2b */ /* 0x000fe2000800000c */
[----:B------:R-:W-:Y:S10]  /*1260*/  @!P0 BRA `(.L_x_12) ;  /* 0x0000000000108947 */ /* 0x000ff40003800000 */
[----:B------:R-:W-:Y:S01]  /*1270*/  IMAD.MOV.U32 R4, RZ, RZ, R26 ;  /* 0x000000ffff047224 */ /* 0x000fe200078e001a */
[----:B------:R-:W-:-:S07]  /*1280*/  MOV R26, 0x12a0 ;  /* 0x000012a0001a7802 */ /* 0x000fce0000000f00 */
[----:B------:R-:W-:Y:S05]  /*1290*/  CALL.REL.NOINC `($_Z6besselPdS_S_S_i$__internal_trig_reduction_slowpathd) ;  /* 0x0000008400507944 */ /* 0x000fea0003c00000 */
[----:B------:R-:W-:-:S07]  /*12a0*/  IMAD.MOV.U32 R6, RZ, RZ, R4 ;  /* 0x000000ffff067224 */ /* 0x000fce00078e0004 */
.L_x_12:
[----:B------:R-:W-:Y:S05]  /*12b0*/  BSYNC.RECONVERGENT B4 ;  /* 0x0000000000047941 */ /* 0x000fea0003800200 */
.L_x_11:
[----:B------:R-:W-:Y:S01]  /*12c0*/  LOP3.LUT R4, R6, 0x3, RZ, 0xc0, !PT ;  /* 0x0000000306047812 */ /* 0x000fe200078ec0ff */
[----:B------:R-:W-:Y:S01]  /*12d0*/  UMOV UR6, 0x7f3321d2 ;  /* 0x7f3321d200067882 */ /* 0x000fe20000000000 */
[----:B------:R-:W-:Y:S01]  /*12e0*/  UMOV UR7, 0x4002d97c ;  /* 0x4002d97c00077882 */ /* 0x000fe20000000000 */
[----:B------:R-:W-:Y:S01]  /*12f0*/  BSSY.RECONVERGENT B4, `(.L_x_13) ;  /* 0x0000020000047945 */ /* 0x000fe20003800200 */
[----:B------:R-:W-:Y:S01]  /*1300*/  DADD R8, R8, -UR6 ;  /* 0x8000000608087e29 */ /* 0x000fe20008000000 */
[----:B------:R-:W-:Y:S01]  /*1310*/  UMOV UR6, 0x54442d18 ;  /* 0x54442d1800067882 */ /* 0x000fe20000000000 */
[----:B------:R-:W0:Y:S01]  /*1320*/  I2F.F64.U32 R4, R4 ;  /* 0x0000000400047312 */ /* 0x000e220000201800 */
[----:B------:R-:W-:-:S05]  /*1330*/  UMOV UR7, 0x3ff921fb ;  /* 0x3ff921fb00077882 */ /* 0x000fca0000000000 */
[----:B0-----:R-:W-:-:S08]  /*1340*/  DFMA R26, R4, UR6, R8 ;  /* 0x00000006041a7c2b */ /* 0x001fd00008000008 */
[----:B------:R-:W-:-:S14]  /*1350*/  DSETP.NEU.AND P0, PT, |R26|, +INF , PT ;  /* 0x7ff000001a00742a */ /* 0x000fdc0003f0d200 */
[----:B------:R-:W-:Y:S01]  /*1360*/  @!P0 DMUL R8, RZ, R26 ;  /* 0x0000001aff088228 */ /* 0x000fe20000000000 */
[----:B------:R-:W-:Y:S01]  /*1370*/  @!P0 IMAD.MOV.U32 R18, RZ, RZ, 0x1 ;  /* 0x00000001ff128424 */ /* 0x000fe200078e00ff */
[----:B------:R-:W-:Y:S09]  /*1380*/  @!P0 BRA `(.L_x_14) ;  /* 0x0000000000588947 */ /* 0x000ff20003800000 */
[----:B------:R-:W-:Y:S01]  /*1390*/  UMOV UR6, 0x6dc9c883 ;  /* 0x6dc9c88300067882 */ /* 0x000fe20000000000 */
[----:B------:R-:W-:Y:S01]  /*13a0*/  UMOV UR7, 0x3fe45f30 ;  /* 0x3fe45f3000077882 */ /* 0x000fe20000000000 */
[C---:B------:R-:W-:Y:S01]  /*13b0*/  DSETP.GE.AND P0, PT, |R26|.reuse, 2.14748364800000000000e+09, PT ;  /* 0x41e000001a00742a */ /* 0x040fe20003f06200 */
[----:B------:R-:W-:Y:S01]  /*13c0*/  BSSY.RECONVERGENT B5, `(.L_x_15) ;  /* 0x0000011000057945 */ /* 0x000fe20003800200 */
[----:B------:R-:W-:Y:S01]  /*13d0*/  DMUL R4, R26, UR6 ;  /* 0x000000061a047c28 */ /* 0x000fe20008000000 */
[----:B------:R-:W-:Y:S01]  /*13e0*/  UMOV UR6, 0x54442d18 ;  /* 0x54442d1800067882 */ /* 0x000fe20000000000 */
[----:B------:R-:W-:-:S08]  /*13f0*/  UMOV UR7, 0x3ff921fb ;  /* 0x3ff921fb00077882 */ /* 0x000fd00000000000 */
[----:B------:R-:W0:Y:S08]  /*1400*/  F2I.F64 R4, R4 ;  /* 0x0000000400047311 */ /* 0x000e300000301100 */
[----:B0-----:R-:W0:Y:S02]  /*1410*/  I2F.F64 R8, R4 ;  /* 0x0000000400087312 */ /* 0x001e240000201c00 */
[----:B0-----:R-:W-:Y:S01]  /*1420*/  DFMA R6, R8, -UR6, R26 ;  /* 0x8000000608067c2b */ /* 0x001fe2000800001a */
[----:B------:R-:W-:Y:S01]  /*1430*/  UMOV UR6, 0x33145c00 ;  /* 0x33145c0000067882 */ /* 0x000fe20000000000 */
[----:B------:R-:W-:-:S06]  /*1440*/  UMOV UR7, 0x3c91a626 ;  /* 0x3c91a62600077882 */ /* 0x000fcc0000000000 */
[----:B------:R-:W-:Y:S01]  /*1450*/  DFMA R6, R8, -UR6, R6 ;  /* 0x8000000608067c2b */ /* 0x000fe20008000006 */
[----:B------:R-:W-:Y:S01]  /*1460*/  UMOV UR6, 0x252049c0 ;  /* 0x252049c000067882 */ /* 0x000fe20000000000 */
[----:B------:R-:W-:-:S06]  /*1470*/  UMOV UR7, 0x397b839a ;  /* 0x397b839a00077882 */ /* 0x000fcc0000000000 */
[----:B------:R-:W-:Y:S01]  /*1480*/  DFMA R8, R8, -UR6, R6 ;  /* 0x8000000608087c2b */ /* 0x000fe20008000006 */
[----:B------:R-:W-:Y:S10]  /*1490*/  @!P0 BRA `(.L_x_16) ;  /* 0x00000000000c8947 */ /* 0x000ff40003800000 */
[----:B------:R-:W-:Y:S01]  /*14a0*/  IMAD.MOV.U32 R4, RZ, RZ, R26 ;  /* 0x000000ffff047224 */ /* 0x000fe200078e001a */
[----:B------:R-:W-:-:S07]  /*14b0*/  MOV R26, 0x14d0 ;  /* 0x000014d0001a7802 */ /* 0x000fce0000000f00 */
[----:B------:R-:W-:Y:S05]  /*14c0*/  CALL.REL.NOINC `($_Z6besselPdS_S_S_i$__internal_trig_reduction_slowpathd) ;  /* 0x0000008000c47944 */ /* 0x000fea0003c00000 */
.L_x_16:
[----:B------:R-:W-:Y:S05]  /*14d0*/  BSYNC.RECONVERGENT B5 ;  /* 0x0000000000057941 */ /* 0x000fea0003800200 */
.L_x_15:
[----:B------:R-:W-:-:S07]  /*14e0*/  VIADD R18, R4, 0x1 ;  /* 0x0000000104127836 */ /* 0x000fce0000000000 */
.L_x_14:
[----:B------:R-:W-:Y:S05]  /*14f0*/  BSYNC.RECONVERGENT B4 ;  /* 0x0000000000047941 */ /* 0x000fea0003800200 */
.L_x_13:
[----:B------:R-:W0:Y:S01]  /*1500*/  LDCU.64 UR6, c[0x4][0x8] ;  /* 0x01000100ff0677ac */ /* 0x000e220008000a00 */
[----:B------:R-:W-:-:S04]  /*1510*/  SHF.L.U32 R4, R18, 0x6, RZ ;  /* 0x0000000612047819 */ /* 0x000fc800000006ff */
[----:B------:R-:W-:-:S04]  /*1520*/  LOP3.LUT R4, R4, 0x40, RZ, 0xc0, !PT ;  /* 0x0000004004047812 */ /* 0x000fc800078ec0ff */
[----:B0-----:R-:W-:-:S05]  /*1530*/  IADD3 R26, P0, PT, R4, UR6, RZ ;  /* 0x00000006041a7c10 */ /* 0x001fca000ff1e0ff */
[----:B------:R-:W-:-:S05]  /*1540*/  IMAD.X R27, RZ, RZ, UR7, P0 ;  /* 0x00000007ff1b7e24 */ /* 0x000fca00080e06ff */
[----:B------:R-:W2:Y:S04]  /*1550*/  LDG.E.128.CONSTANT R20, desc[UR4][R26.64] ;  /* 0x000000041a147981 */ /* 0x000ea8000c1e9d00 */
[----:B------:R-:W3:Y:S04]  /*1560*/  LDG.E.128.CONSTANT R4, desc[UR4][R26.64+0x10] ;  /* 0x000010041a047981 */ /* 0x000ee8000c1e9d00 */
[----:B------:R-:W4:Y:S01]  /*1570*/  LDG.E.128.CONSTANT R12, desc[UR4][R26.64+0x20] ;  /* 0x000020041a0c7981 */ /* 0x000f22000c1e9d00 */
[----:B------:R-:W-:Y:S01]  /*1580*/  LOP3.LUT R19, R18, 0x1, RZ, 0xc0, !PT ;  /* 0x0000000112137812 */ /* 0x000fe200078ec0ff */
[----:B------:R-:W-:Y:S01]  /*1590*/  IMAD.MOV.U32 R28, RZ, RZ, 0x20fd8164 ;  /* 0x20fd8164ff1c7424 */ /* 0x000fe200078e00ff */
[----:B------:R-:W-:Y:S01]  /*15a0*/  DMUL R24, R8, R8 ;  /* 0x0000000808187228 */ /* 0x000fe20000000000 */
[----:B------:R-:W-:Y:S01]  /*15b0*/  BSSY.RECONVERGENT B1, `(.L_x_17) ;  /* 0x0000024000017945 */ /* 0x000fe20003800200 */
[----:B------:R-:W-:Y:S01]  /*15c0*/  ISETP.NE.U32.AND P0, PT, R19, 0x1, PT ;  /* 0x000000011300780c */ /* 0x000fe20003f05070 */
[----:B------:R-:W-:-:S03]  /*15d0*/  IMAD.MOV.U32 R19, RZ, RZ, 0x3da8ff83 ;  /* 0x3da8ff83ff137424 */ /* 0x000fc600078e00ff */
[----:B------:R-:W-:Y:S02]  /*15e0*/  FSEL R28, R28, -8.06006814911005101289e+34, !P0 ;  /* 0xf9785eba1c1c7808 */ /* 0x000fe40004000000 */
[----:B------:R-:W-:-:S06]  /*15f0*/  FSEL R29, -R19, 0.11223486810922622681, !P0 ;  /* 0x3de5db65131d7808 */ /* 0x000fcc0004000100 */
[----:B--2---:R-:W-:-:S08]  /*1600*/  DFMA R20, R24, R28, R20 ;  /* 0x0000001c1814722b */ /* 0x004fd00000000014 */
[----:B------:R-:W-:Y:S01]  /*1610*/  DFMA R20, R24, R20, R22 ;  /* 0x000000141814722b */ /* 0x000fe20000000016 */
[----:B------:R-:W-:Y:S02]  /*1620*/  IMAD.MOV.U32 R22, RZ, RZ, 0x0 ;  /* 0x00000000ff167424 */ /* 0x000fe400078e00ff */
[----:B------:R-:W-:-:S05]  /*1630*/  IMAD.MOV.U32 R23, RZ, RZ, 0x3fd80000 ;  /* 0x3fd80000ff177424 */ /* 0x000fca00078e00ff */
[----:B---3--:R-:W-:Y:S02]  /*1640*/  DFMA R20, R24, R20, R4 ;  /* 0x000000141814722b */ /* 0x008fe40000000004 */
[----:B------:R-:W-:-:S06]  /*1650*/  DADD R4, -RZ, |R16| ;  /* 0x00000000ff047229 */ /* 0x000fcc0000000510 */
[----:B------:R-:W-:Y:S01]  /*1660*/  DFMA R20, R24, R20, R6 ;  /* 0x000000141814722b */ /* 0x000fe20000000006 */
[----:B------:R-:W0:Y:S01]  /*1670*/  MUFU.RSQ64H R7, R5 ;  /* 0x0000000500077308 */ /* 0x000e220000001c00 */
[----:B------:R-:W-:Y:S02]  /*1680*/  IMAD.MOV.U32 R6, RZ, RZ, RZ ;  /* 0x000000ffff067224 */ /* 0x000fe400078e00ff */
[----:B------:R-:W-:-:S04]  /*1690*/  VIADD R19, R5, 0xfff00000 ;  /* 0xfff0000005137836 */ /* 0x000fc80000000000 */
[----:B----4-:R-:W-:Y:S01]  /*16a0*/  DFMA R12, R24, R20, R12 ;  /* 0x00000014180c722b */ /* 0x010fe2000000000c */
[----:B------:R-:W-:-:S07]  /*16b0*/  ISETP.GE.U32.AND P1, PT, R19, 0x7fe00000, PT ;  /* 0x7fe000001300780c */ /* 0x000fce0003f26070 */
[----:B------:R-:W-:Y:S02]  /*16c0*/  DFMA R12, R24, R12, R14 ;  /* 0x0000000c180c722b */ /* 0x000fe4000000000e */
[----:B0-----:R-:W-:-:S06]  /*16d0*/  DMUL R14, R6, R6 ;  /* 0x00000006060e7228 */ /* 0x001fcc0000000000 */
[----:B------:R-:W-:Y:S02]  /*16e0*/  DFMA R8, R12, R8, R8 ;  /* 0x000000080c08722b */ /* 0x000fe40000000008 */
[----:B------:R-:W-:Y:S02]  /*16f0*/  DFMA R12, R24, R12, 1 ;  /* 0x3ff00000180c742b */ /* 0x000fe4000000000c */
[----:B------:R-:W-:-:S08]  /*1700*/  DFMA R14, |R16|, -R14, 1 ;  /* 0x3ff00000100e742b */ /* 0x000fd00000000a0e */
[----:B------:R-:W-:Y:S02]  /*1710*/  FSEL R20, R12, R8, !P0 ;  /* 0x000000080c147208 */ /* 0x000fe40004000000 */
[----:B------:R-:W-:Y:S01]  /*1720*/  FSEL R21, R13, R9, !P0 ;  /* 0x000000090d157208 */ /* 0x000fe20004000000 */
[----:B------:R-:W-:Y:S01]  /*1730*/  DFMA R12, R14, R22, 0.5 ;  /* 0x3fe000000e0c742b */ /* 0x000fe20000000016 */
[----:B------:R-:W-:Y:S01]  /*1740*/  LOP3.LUT P0, RZ, R18, 0x2, RZ, 0xc0, !PT ;  /* 0x0000000212ff7812 */ /* 0x000fe2000780c0ff */
[----:B------:R-:W-:-:S03]  /*1750*/  DMUL R14, R6, R14 ;  /* 0x0000000e060e7228 */ /* 0x000fc60000000000 */
[----:B------:R-:W-:-:S05]  /*1760*/  DADD R8, RZ, -R20 ;  /* 0x00000000ff087229 */ /* 0x000fca0000000814 */
[----:B------:R-:W-:-:S05]  /*1770*/  DFMA R6, R12, R14, R6 ;  /* 0x0000000e0c06722b */ /* 0x000fca0000000006 */
[----:B------:R-:W-:Y:S02]  /*1780*/  FSEL R18, R20, R8, !P0 ;  /* 0x0000000814127208 */ /* 0x000fe40004000000 */
[----:B------:R-:W-:Y:S01]  /*1790*/  FSEL R19, R21, R9, !P0 ;  /* 0x0000000915137208 */ /* 0x000fe20004000000 */
[----:B------:R-:W-:Y:S06]  /*17a0*/  @!P1 BRA `(.L_x_18) ;  /* 0x0000000000109947 */ /* 0x000fec0003800000 */
[----:B------:R-:W-:Y:S01]  /*17b0*/  IMAD.MOV.U32 R6, RZ, RZ, R4 ;  /* 0x000000ffff067224 */ /* 0x000fe200078e0004 */
[----:B------:R-:W-:Y:S01]  /*17c0*/  MOV R8, 0x17f0 ;  /* 0x000017f000087802 */ /* 0x000fe20000000f00 */
[----:B------:R-:W-:-:S07]  /*17d0*/  IMAD.MOV.U32 R7, RZ, RZ, R5 ;  /* 0x000000ffff077224 */ /* 0x000fce00078e0005 */
[----:B------:R-:W-:Y:S05]  /*17e0*/  CALL.REL.NOINC `($__internal_2_$__cuda_sm20_drsqrt_f64_slowpath_v2) ;  /* 0x0000007c00747944 */ /* 0x000fea0003c00000 */
.L_x_18:
[----:B------:R-:W-:Y:S05]  /*17f0*/  BSYNC.RECONVERGENT B1 ;  /* 0x0000000000017941 */ /* 0x000fea0003800200 */
.L_x_17:
[----:B------:R-:W-:Y:S01]  /*1800*/  UMOV UR6, 0x33d43651 ;  /* 0x33d4365100067882 */ /* 0x000fe20000000000 */
[----:B------:R-:W-:Y:S02]  /*1810*/  UMOV UR7, 0x3fe98845 ;  /* 0x3fe9884500077882 */ /* 0x000fe40000000000 */
[----:B------:R-:W-:-:S08]  /*1820*/  DMUL R6, R6, UR6 ;  /* 0x0000000606067c28 */ /* 0x000fd00008000000 */
[----:B------:R-:W-:-:S08]  /*1830*/  DMUL R6, R10, R6 ;  /* 0x000000060a067228 */ /* 0x000fd00000000000 */
[----:B------:R-:W-:-:S11]  /*1840*/  DMUL R6, R6, R18 ;  /* 0x0000001206067228 */ /* 0x000fd60000000000 */
.L_x_8:
[----:B------:R-:W-:Y:S05]  /*1850*/  BSYNC.RECONVERGENT B3 ;  /* 0x0000000000037941 */ /* 0x000fea0003800200 */
.L_x_6:
[----:B------:R-:W-:Y:S01]  /*1860*/  ISETP.GT.AND P0, PT, R5, 0xfffff, PT ;  /* 0x000fffff0500780c */ /* 0x000fe20003f04270 */
[----:B------:R-:W-:Y:S01]  /*1870*/  IMAD.MOV.U32 R12, RZ, RZ, R4 ;  /* 0x000000ffff0c7224 */ /* 0x000fe200078e0004 */
[----:B------:R-:W-:Y:S01]  /*1880*/  BSSY.RECONVERGENT B1, `(.L_x_19) ;  /* 0x0000054000017945 */ /* 0x000fe20003800200 */
[----:B------:R-:W-:Y:S01]  /*1890*/  IMAD.MOV.U32 R8, RZ, RZ, R5 ;  /* 0x000000ffff087224 */ /* 0x000fe200078e0005 */
[----:B------:R-:W-:-:S10]  /*18a0*/  DADD R4, -RZ, |R16| ;  /* 0x00000000ff047229 */ /* 0x000fd40000000510 */
[----:B------:R-:W-:Y:S01]  /*18b0*/  MOV R10, R4 ;  /* 0x00000004000a7202 */ /* 0x000fe20000000f00 */
[----:B------:R-:W-:Y:S01]  /*18c0*/  IMAD.MOV.U32 R11, RZ, RZ, R5 ;  /* 0x000000ffff0b7224 */ /* 0x000fe200078e0005 */
[----:B------:R-:W-:-:S10]  /*18d0*/  @!P0 DMUL R10, |R16|, 1.80143985094819840000e+16 ;  /* 0x43500000100a8828 */ /* 0x000fd40000000200 */
[----:B------:R-:W-:Y:S02]  /*18e0*/  @!P0 IMAD.MOV.U32 R8, RZ, RZ, R11 ;  /* 0x000000ffff088224 */ /* 0x000fe400078e000b */
[----:B------:R-:W-:Y:S02]  /*18f0*/  @!P0 IMAD.MOV.U32 R12, RZ, RZ, R10 ;  /* 0x000000ffff0c8224 */ /* 0x000fe400078e000a */
[----:B------:R-:W-:-:S05]  /*1900*/  VIADD R9, R8, 0xffffffff ;  /* 0xffffffff08097836 */ /* 0x000fca0000000000 */
[----:B------:R-:W-:Y:S01]  /*1910*/  ISETP.GT.U32.AND P1, PT, R9, 0x7feffffe, PT ;  /* 0x7feffffe0900780c */ /* 0x000fe20003f24070 */
[----:B------:R-:W-:Y:S02]  /*1920*/  IMAD.MOV.U32 R9, RZ, RZ, -0x3ff ;  /* 0xfffffc01ff097424 */ /* 0x000fe400078e00ff */
[----:B------:R-:W-:-:S10]  /*1930*/  @!P0 IMAD.MOV.U32 R9, RZ, RZ, -0x435 ;  /* 0xfffffbcbff098424 */ /* 0x000fd400078e00ff */
[----:B------:R-:W-:Y:S05]  /*1940*/  @P1 BRA `(.L_x_20) ;  /* 0x0000000400041947 */ /* 0x000fea0003800000 */
[----:B------:R-:W-:Y:S01]  /*1950*/  LOP3.LUT R10, R8, 0xfffff, RZ, 0xc0, !PT ;  /* 0x000fffff080a7812 */ /* 0x000fe200078ec0ff */
[----:B------:R-:W-:Y:S01]  /*1960*/  IMAD.MOV.U32 R22, RZ, RZ, -0x748574fc ;  /* 0x8b7a8b04ff167424 */ /* 0x000fe200078e00ff */
[----:B------:R-:W-:Y:S01]  /*1970*/  MOV R23, 0x3ed0ee25 ;  /* 0x3ed0ee2500177802 */ /* 0x000fe20000000f00 */
[----:B------:R-:W-:Y:S01]  /*1980*/  UMOV UR6, 0x3ae80f1e ;  /* 0x3ae80f1e00067882 */ /* 0x000fe20000000000 */
[----:B------:R-:W-:Y:S01]  /*1990*/  LOP3.LUT R11, R10, 0x3ff00000, RZ, 0xfc, !PT ;  /* 0x3ff000000a0b7812 */ /* 0x000fe200078efcff */
[----:B------:R-:W-:Y:S01]  /*19a0*/  IMAD.MOV.U32 R10, RZ, RZ, R12 ;  /* 0x000000ffff0a7224 */ /* 0x000fe200078e000c */
[----:B------:R-:W-:Y:S01]  /*19b0*/  UMOV UR7, 0x3eb1380b ;  /* 0x3eb1380b00077882 */ /* 0x000fe20000000000 */
[----:B------:R-:W-:Y:S01]  /*19c0*/  IMAD.MOV.U32 R12, RZ, RZ, RZ ;  /* 0x000000ffff0c7224 */ /* 0x000fe200078e00ff */
[----:B------:R-:W-:Y:S01]  /*19d0*/  ISETP.GE.U32.AND P0, PT, R11, 0x3ff6a09f, PT ;  /* 0x3ff6a09f0b00780c */ /* 0x000fe20003f06070 */
[----:B------:R-:W-:Y:S01]  /*19e0*/  IMAD.MOV.U32 R25, RZ, RZ, 0x43300000 ;  /* 0x43300000ff197424 */ /* 0x000fe200078e00ff */
[----:B------:R-:W-:Y:S01]  /*19f0*/  LEA.HI R24, R8, R9, RZ, 0xc ;  /* 0x0000000908187211 */ /* 0x000fe200078f60ff */
[----:B------:R-:W-:Y:S01]  /*1a00*/  UMOV UR8, 0x80000000 ;  /* 0x8000000000087882 */ /* 0x000fe20000000000 */
[----:B------:R-:W-:-:S09]  /*1a10*/  UMOV UR9, 0x43300000 ;  /* 0x4330000000097882 */ /* 0x000fd20000000000 */
[----:B------:R-:W-:Y:S02]  /*1a20*/  @P0 VIADD R13, R11, 0xfff00000 ;  /* 0xfff000000b0d0836 */ /* 0x000fe40000000000 */
[----:B------:R-:W-:Y:S02]  /*1a30*/  @P0 VIADD R24, R24, 0x1 ;  /* 0x0000000118180836 */ /* 0x000fe40000000000 */
[----:B------:R-:W-:-:S03]  /*1a40*/  @P0 IMAD.MOV.U32 R11, RZ, RZ, R13 ;  /* 0x000000ffff0b0224 */ /* 0x000fc600078e000d */
[----:B------:R-:W-:-:S03]  /*1a50*/  LOP3.LUT R24, R24, 0x80000000, RZ, 0x3c, !PT ;  /* 0x8000000018187812 */ /* 0x000fc600078e3cff */
[C---:B------:R-:W-:Y:S02]  /*1a60*/  DADD R20, R10.reuse, 1 ;  /* 0x3ff000000a147429 */ /* 0x040fe40000000000 */
[----:B------:R-:W-:-:S04]  /*1a70*/  DADD R10, R10, -1 ;  /* 0xbff000000a0a7429 */ /* 0x000fc80000000000 */
[----:B------:R-:W0:Y:S02]  /*1a80*/  MUFU.RCP64H R13, R21 ;  /* 0x00000015000d7308 */ /* 0x000e240000001800 */
[----:B0-----:R-:W-:-:S08]  /*1a90*/  DFMA R14, -R20, R12, 1 ;  /* 0x3ff00000140e742b */ /* 0x001fd0000000010c */
[----:B------:R-:W-:-:S08]  /*1aa0*/  DFMA R14, R14, R14, R14 ;  /* 0x0000000e0e0e722b */ /* 0x000fd0000000000e */
[----:B------:R-:W-:-:S08]  /*1ab0*/  DFMA R12, R12, R14, R12 ;  /* 0x0000000e0c0c722b */ /* 0x000fd0000000000c */
[----:B------:R-:W-:-:S08]  /*1ac0*/  DMUL R14, R10, R12 ;  /* 0x0000000c0a0e7228 */ /* 0x000fd00000000000 */
[----:B------:R-:W-:-:S08]  /*1ad0*/  DFMA R14, R10, R12, R14 ;  /* 0x0000000c0a0e722b */ /* 0x000fd0000000000e */
[----:B------:R-:W-:Y:S02]  /*1ae0*/  DMUL R18, R14, R14 ;  /* 0x0000000e0e127228 */ /* 0x000fe40000000000 */
[----:B------:R-:W-:-:S06]  /*1af0*/  DADD R8, R10, -R14 ;  /* 0x000000000a087229 */ /* 0x000fcc000000080e */
[----:B------:R-:W-:Y:S01]  /*1b00*/  DFMA R20, R18, UR6, R22 ;  /* 0x0000000612147c2b */ /* 0x000fe20008000016 */
[----:B------:R-:W-:Y:S01]  /*1b10*/  UMOV UR6, 0x9f02676f ;  /* 0x9f02676f00067882 */ /* 0x000fe20000000000 */
[----:B------:R-:W-:Y:S01]  /*1b20*/  UMOV UR7, 0x3ef3b266 ;  /* 0x3ef3b26600077882 */ /* 0x000fe20000000000 */
[----:B------:R-:W-:Y:S02]  /*1b30*/  DADD R22, R8, R8 ;  /* 0x0000000008167229 */ /* 0x000fe40000000008 */
[----:B------:R-:W-:Y:S01]  /*1b40*/  DADD R8, R24, -UR8 ;  /* 0x8000000818087e29 */ /* 0x000fe20008000000 */
[----:B------:R-:W-:Y:S01]  /*1b50*/  UMOV UR8, 0xfefa39ef ;  /* 0xfefa39ef00087882 */ /* 0x000fe20000000000 */
[----:B------:R-:W-:Y:S01]  /*1b60*/  UMOV UR9, 0x3fe62e42 ;  /* 0x3fe62e4200097882 */ /* 0x000fe20000000000 */
[----:B------:R-:W-:Y:S01]  /*1b70*/  DFMA R20, R18, R20, UR6 ;  /* 0x0000000612147e2b */ /* 0x000fe20008000014 */
[----:B------:R-:W-:Y:S01]  /*1b80*/  UMOV UR6, 0xa9ab0956 ;  /* 0xa9ab095600067882 */ /* 0x000fe20000000000 */
[----:B------:R-:W-:Y:S01]  /*1b90*/  UMOV UR7, 0x3f1745cb ;  /* 0x3f1745cb00077882 */ /* 0x000fe20000000000 */
[----:B------:R-:W-:-:S02]  /*1ba0*/  DFMA R22, R10, -R14, R22 ;  /* 0x8000000e0a16722b */ /* 0x000fc40000000016 */
[----:B------:R-:W-:-:S03]  /*1bb0*/  DFMA R10, R8, UR8, R14 ;  /* 0x00000008080a7c2b */ /* 0x000fc6000800000e */
[----:B------:R-:W-:Y:S01]  /*1bc0*/  DFMA R20, R18, R20, UR6 ;  /* 0x0000000612147e2b */ /* 0x000fe20008000014 */
[----:B------:R-:W-:Y:S01]  /*1bd0*/  UMOV UR6, 0x2d1b5154 ;  /* 0x2d1b515400067882 */ /* 0x000fe20000000000 */
[----:B------:R-:W-:Y:S01]  /*1be0*/  UMOV UR7, 0x3f3c71c7 ;  /* 0x3f3c71c700077882 */ /* 0x000fe20000000000 */
[----:B------:R-:W-:-:S05]  /*1bf0*/  DMUL R22, R12, R22 ;  /* 0x000000160c167228 */ /* 0x000fca0000000000 */
[----:B------:R-:W-:Y:S01]  /*1c00*/  DFMA R20, R18, R20, UR6 ;  /* 0x0000000612147e2b */ /* 0x000fe20008000014 */
        /* <DEDUP_REMOVED lines=10> */
[----:B------:R-:W-:Y:S02]  /*1cb0*/  UMOV UR7, 0x3fe62e42 ;  /* 0x3fe62e4200077882 */ /* 0x000fe40000000000 */
[----:B------:R-:W-:Y:S01]  /*1cc0*/  DFMA R24, R8, -UR6, R10 ;  /* 0x8000000608187c2b */ /* 0x000fe2000800000a */
[----:B------:R-:W-:Y:S01]  /*1cd0*/  UMOV UR6, 0x3b39803f ;  /* 0x3b39803f00067882 */ /* 0x000fe20000000000 */
[----:B------:R-:W-:Y:S02]  /*1ce0*/  UMOV UR7, 0x3c7abc9e ;  /* 0x3c7abc9e00077882 */ /* 0x000fe40000000000 */
[----:B------:R-:W-:-:S04]  /*1cf0*/  DMUL R20, R18, R20 ;  /* 0x0000001412147228 */ /* 0x000fc80000000000 */
[----:B------:R-:W-:-:S04]  /*1d00*/  DADD R24, -R14, R24 ;  /* 0x000000000e187229 */ /* 0x000fc80000000118 */
[----:B------:R-:W-:-:S08]  /*1d10*/  DFMA R20, R14, R20, R22 ;  /* 0x000000140e14722b */ /* 0x000fd00000000016 */
[----:B------:R-:W-:-:S08]  /*1d20*/  DADD R20, R20, -R24 ;  /* 0x0000000014147229 */ /* 0x000fd00000000818 */
[----:B------:R-:W-:-:S08]  /*1d30*/  DFMA R20, R8, UR6, R20 ;  /* 0x0000000608147c2b */ /* 0x000fd00008000014 */
[----:B------:R-:W-:Y:S01]  /*1d40*/  DADD R10, R10, R20 ;  /* 0x000000000a0a7229 */ /* 0x000fe20000000014 */
[----:B------:R-:W-:Y:S10]  /*1d50*/  BRA `(.L_x_21) ;  /* 0x0000000000187947 */ /* 0x000ff40003800000 */
.L_x_20:
[----:B------:R-:W-:Y:S01]  /*1d60*/  IMAD.MOV.U32 R8, RZ, RZ, 0x0 ;  /* 0x00000000ff087424 */ /* 0x000fe200078e00ff */
[----:B------:R-:W-:Y:S01]  /*1d70*/  LOP3.LUT P0, RZ, R11, 0x7fffffff, RZ, 0xc0, !PT ;  /* 0x7fffffff0bff7812 */ /* 0x000fe2000780c0ff */
[----:B------:R-:W-:-:S06]  /*1d80*/  IMAD.MOV.U32 R9, RZ, RZ, 0x7ff00000 ;  /* 0x7ff00000ff097424 */ /* 0x000fcc00078e00ff */
[----:B------:R-:W-:-:S10]  /*1d90*/  DFMA R8, R10, R8, +INF ;  /* 0x7ff000000a08742b */ /* 0x000fd40000000008 */
[----:B------:R-:W-:Y:S02]  /*1da0*/  FSEL R10, R8, RZ, P0 ;  /* 0x000000ff080a7208 */ /* 0x000fe40000000000 */
[----:B------:R-:W-:-:S07]  /*1db0*/  FSEL R11, R9, -QNAN , P0 ;  /* 0xfff00000090b7808 */ /* 0x000fce0000000000 */
.L_x_21:
[----:B------:R-:W-:Y:S05]  /*1dc0*/  BSYNC.RECONVERGENT B1 ;  /* 0x0000000000017941 */ /* 0x000fea0003800200 */
.L_x_19:
[----:B------:R-:W0:Y:S01]  /*1dd0*/  MUFU.RCP64H R9, R5 ;  /* 0x0000000500097308 */ /* 0x000e220000001800 */
[----:B------:R-:W-:Y:S01]  /*1de0*/  VIADD R8, R5, 0x300402 ;  /* 0x0030040205087836 */ /* 0x000fe20000000000 */
[----:B------:R-:W-:Y:S01]  /*1df0*/  UMOV UR6, 0xfeebc2a0 ;  /* 0xfeebc2a000067882 */ /* 0x000fe20000000000 */
[----:B------:R-:W-:Y:S01]  /*1e00*/  UMOV UR7, 0x39b4484b ;  /* 0x39b4484b00077882 */ /* 0x000fe20000000000 */
[----:B------:R-:W-:Y:S01]  /*1e10*/  BSSY.RECONVERGENT B1, `(.L_x_22) ;  /* 0x0000011000017945 */ /* 0x000fe20003800200 */
[C---:B------:R-:W-:Y:S01]  /*1e20*/  DSETP.GEU.AND P0, PT, |R16|.reuse, UR6, PT ;  /* 0x0000000610007e2a */ /* 0x040fe2000bf0e200 */
[----:B------:R-:W-:Y:S01]  /*1e30*/  FSETP.GEU.AND P1, PT, |R8|, 5.8789094863358348022e-39, PT ;  /* 0x004004020800780b */ /* 0x000fe20003f2e200 */
[----:B0-----:R-:W-:-:S08]  /*1e40*/  DFMA R12, -|R16|, R8, 1 ;  /* 0x3ff00000100c742b */ /* 0x001fd00000000308 */
[----:B------:R-:W-:-:S08]  /*1e50*/  DFMA R12, R12, R12, R12 ;  /* 0x0000000c0c0c722b */ /* 0x000fd0000000000c */
[----:B------:R-:W-:Y:S02]  /*1e60*/  DFMA R14, R8, R12, R8 ;  /* 0x0000000c080e722b */ /* 0x000fe40000000008 */
[C---:B------:R-:W-:Y:S02]  /*1e70*/  DMUL R12, |R16|.reuse, 0.5 ;  /* 0x3fe00000100c7828 */ /* 0x040fe40000000200 */
[----:B------:R-:W-:-:S04]  /*1e80*/  DMUL R8, R16, R16 ;  /* 0x0000001010087228 */ /* 0x000fc80000000000 */
[----:B------:R-:W-:-:S04]  /*1e90*/  DFMA R18, -|R16|, R14, 1 ;  /* 0x3ff000001012742b */ /* 0x000fc8000000030e */
[----:B------:R-:W-:Y:S02]  /*1ea0*/  FSEL R6, R12, R6, !P0 ;  /* 0x000000060c067208 */ /* 0x000fe40004000000 */
[----:B------:R-:W-:Y:S02]  /*1eb0*/  FSEL R7, R13, R7, !P0 ;  /* 0x000000070d077208 */ /* 0x000fe40004000000 */
[----:B------:R-:W-:Y:S01]  /*1ec0*/  DFMA R14, R14, R18, R14 ;  /* 0x000000120e0e722b */ /* 0x000fe2000000000e */
[----:B------:R-:W-:Y:S10]  /*1ed0*/  @P1 BRA `(.L_x_23) ;  /* 0x0000000000101947 */ /* 0x000ff40003800000 */
[----:B------:R-:W-:-:S05]  /*1ee0*/  LOP3.LUT R12, R5, 0x7fffffff, RZ, 0xc0, !PT ;  /* 0x7fffffff050c7812 */ /* 0x000fca00078ec0ff */
[----:B------:R-:W-:Y:S01]  /*1ef0*/  VIADD R13, R12, 0xfff00000 ;  /* 0xfff000000c0d7836 */ /* 0x000fe20000000000 */
[----:B------:R-:W-:-:S07]  /*1f00*/  MOV R12, 0x1f20 ;  /* 0x00001f20000c7802 */ /* 0x000fce0000000f00 */
[----:B------:R-:W-:Y:S05]  /*1f10*/  CALL.REL.NOINC `($__internal_0_$__cuda_sm20_dblrcp_rn_slowpath_v3) ;  /* 0x0000006c009c7944 */ /* 0x000fea0003c00000 */
.L_x_23:
[----:B------:R-:W-:Y:S05]  /*1f20*/  BSYNC.RECONVERGENT B1 ;  /* 0x0000000000017941 */ /* 0x000fea0003800200 */
.L_x_22:
[----:B------:R-:W-:Y:S01]  /*1f30*/  IMAD.MOV.U32 R12, RZ, RZ, 0x1fb7b95e ;  /* 0x1fb7b95eff0c7424 */ /* 0x000fe200078e00ff */
[----:B------:R-:W-:Y:S01]  /*1f40*/  UMOV UR6, 0x687428c ;  /* 0x0687428c00067882 */ /* 0x000fe20000000000 */
[----:B------:R-:W-:Y:S01]  /*1f50*/  IMAD.MOV.U32 R13, RZ, RZ, 0x3dcf0b5b ;  /* 0x3dcf0b5bff0d7424 */ /* 0x000fe200078e00ff */
[----:B------:R-:W-:Y:S01]  /*1f60*/  UMOV UR7, 0x3d5249f9 ;  /* 0x3d5249f900077882 */ /* 0x000fe20000000000 */
[----:B------:R-:W-:Y:S01]  /*1f70*/  DFMA R6, R10, R6, -R14 ;  /* 0x000000060a06722b */ /* 0x000fe2000000080e */
[----:B------:R-:W-:Y:S01]  /*1f80*/  UMOV UR8, 0x6dc9c883 ;  /* 0x6dc9c88300087882 */ /* 0x000fe20000000000 */
[----:B------:R-:W-:Y:S02]  /*1f90*/  UMOV UR9, 0x3fe45f30 ;  /* 0x3fe45f3000097882 */ /* 0x000fe40000000000 */
[----:B------:R-:W-:Y:S01]  /*1fa0*/  DFMA R12, R8, UR6, -R12 ;  /* 0x00000006080c7c2b */ /* 0x000fe2000800080c */
[----:B------:R-:W-:Y:S01]  /*1fb0*/  UMOV UR6, 0x9311fa14 ;  /* 0x9311fa1400067882 */ /* 0x000fe20000000000 */
[----:B------:R-:W-:-:S02]  /*1fc0*/  UMOV UR7, 0x3e432e58 ;  /* 0x3e432e5800077882 */ /* 0x000fc40000000000 */
[----:B------:R-:W-:-:S04]  /*1fd0*/  DMUL R6, R6, UR8 ;  /* 0x0000000806067c28 */ /* 0x000fc80008000000 */
        /* <DEDUP_REMOVED lines=15> */
[----:B------:R-:W-:-:S08]  /*20d0*/  DFMA R12, R8, R12, -UR6 ;  /* 0x80000006080c7e2b */ /* 0x000fd0000800000c */
[----:B------:R-:W-:Y:S01]  /*20e0*/  DFMA R18, |R16|, R12, R6 ;  /* 0x0000000c1012722b */ /* 0x000fe20000000206 */
[----:B------:R-:W-:Y:S10]  /*20f0*/  BRA `(.L_x_4) ;  /* 0x0000001800147947 */ /* 0x000ff40003800000 */
.L_x_5:
[----:B------:R-:W-:Y:S01]  /*2100*/  UMOV UR6, 0xec2adc83 ;  /* 0xec2adc8300067882 */ /* 0x000fe20000000000 */
[----:B------:R-:W-:Y:S02]  /*2110*/  UMOV UR7, 0x4009b510 ;  /* 0x4009b51000077882 */ /* 0x000fe40000000000 */
[----:B------:R-:W-:-:S14]  /*2120*/  DSETP.GTU.AND P0, PT, |R16|, UR6, PT ;  /* 0x0000000610007e2a */ /* 0x000fdc000bf0c200 */
[----:B------:R-:W-:Y:S05]  /*2130*/  @P0 BRA `(.L_x_24) ;  /* 0x00000004003c0947 */ /* 0x000fea0003800000 */
[----:B------:R-:W-:Y:S01]  /*2140*/  UMOV UR6, 0xd4dff243 ;  /* 0xd4dff24300067882 */ /* 0x000fe20000000000 */
[----:B------:R-:W-:Y:S01]  /*2150*/  UMOV UR7, 0x400193be ;  /* 0x400193be00077882 */ /* 0x000fe20000000000 */
[----:B------:R-:W-:Y:S01]  /*2160*/  IMAD.MOV.U32 R6, RZ, RZ, -0x1b27468b ;  /* 0xe4d8b975ff067424 */ /* 0x000fe200078e00ff */
        /* <DEDUP_REMOVED lines=76> */
.L_x_24:
        /* <DEDUP_REMOVED lines=10> */
[----:B------:R-:W-:-:S05]  /*26d0*/  MOV R7, 0x3cc69a30 ;  /* 0x3cc69a3000077802 */ /* 0x000fca0000000f00 */
[----:B------:R-:W-:Y:S01]  /*26e0*/  DADD R18, R18, -UR6 ;  /* 0x8000000612127e29 */ /* 0x000fe20008000000 */
[----:B------:R-:W-:Y:S01]  /*26f0*/  UMOV UR6, 0x69f1d8c ;  /* 0x069f1d8c00067882 */ /* 0x000fe20000000000 */
[----:B------:R-:W-:-:S06]  /*2700*/  UMOV UR7, 0x3cba3c76 ;  /* 0x3cba3c7600077882 */ /* 0x000fcc0000000000 */
[----:B------:R-:W-:Y:S01]  /*2710*/  DFMA R6, R18, UR6, R6 ;  /* 0x0000000612067c2b */ /* 0x000fe20008000006 */
        /* <DEDUP_REMOVED lines=59> */
.L_x_25:
        /* <DEDUP_REMOVED lines=11> */
[----:B------:R-:W-:Y:S01]  /*2b80*/  DADD R18, R18, -UR6 ;  /* 0x8000000612127e29 */ /* 0x000fe20008000000 */
        /* <DEDUP_REMOVED lines=47> */
.L_x_26:
[----:B------:R-:W-:Y:S01]  /*2e80*/  DSETP.NEU.AND P0, PT, |R16|, +INF , PT ;  /* 0x7ff000001000742a */ /* 0x000fe20003f0d200 */
[----:B------:R-:W-:-:S13]  /*2e90*/  CS2R R18, SRZ ;  /* 0x0000000000127805 */ /* 0x000fda000001ff00 */
[----:B------:R-:W-:Y:S05]  /*2ea0*/  @!P0 BRA `(.L_x_4) ;  /* 0x0000000800a88947 */ /* 0x000fea0003800000 */
[----:B------:R-:W0:Y:S01]  /*2eb0*/  MUFU.RCP64H R5, R5 ;  /* 0x0000000500057308 */ /* 0x000e220000001800 */
[----:B------:R-:W-:Y:S01]  /*2ec0*/  IMAD.MOV.U32 R4, RZ, RZ, RZ ;  /* 0x000000ffff047224 */ /* 0x000fe200078e00ff */
[----:B------:R-:W-:Y:S01]  /*2ed0*/  UMOV UR6, 0xa050209c ;  /* 0xa050209c00067882 */ /* 0x000fe20000000000 */
[----:B------:R-:W-:Y:S01]  /*2ee0*/  UMOV UR7, 0x41943281 ;  /* 0x4194328100077882 */ /* 0x000fe20000000000 */
[----:B------:R-:W-:Y:S01]  /*2ef0*/  UMOV UR8, 0x6dc9c883 ;  /* 0x6dc9c88300087882 */ /* 0x000fe20000000000 */
[----:B------:R-:W-:Y:S01]  /*2f00*/  UMOV UR9, 0x3fe45f30 ;  /* 0x3fe45f3000097882 */ /* 0x000fe20000000000 */
[----:B------:R-:W-:Y:S01]  /*2f10*/  BSSY.RECONVERGENT B3, `(.L_x_27) ;  /* 0x000004a000037945 */ /* 0x000fe20003800200 */
[----:B0-----:R-:W-:-:S08]  /*2f20*/  DFMA R6, -|R16|, R4, 1 ;  /* 0x3ff000001006742b */ /* 0x001fd00000000304 */
[----:B------:R-:W-:-:S08]  /*2f30*/  DFMA R6, R6, R6, R6 ;  /* 0x000000060606722b */ /* 0x000fd00000000006 */
[----:B------:R-:W-:Y:S01]  /*2f40*/  DFMA R26, R4, R6, R4 ;  /* 0x00000006041a722b */ /* 0x000fe20000000004 */
[----:B------:R-:W-:Y:S02]  /*2f50*/  IMAD.MOV.U32 R6, RZ, RZ, -0x645b9185 ;  /* 0x9ba46e7bff067424 */ /* 0x000fe400078e00ff */
[----:B------:R-:W-:Y:S02]  /*2f60*/  IMAD.MOV.U32 R7, RZ, RZ, 0x416024e9 ;  /* 0x416024e9ff077424 */ /* 0x000fe400078e00ff */
[----:B------:R-:W-:-:S03]  /*2f70*/  IMAD.MOV.U32 R4, RZ, RZ, -0x6c7a2a4f ;  /* 0x9385d5b1ff047424 */ /* 0x000fc600078e00ff */
[----:B------:R-:W-:Y:S01]  /*2f80*/  DMUL R10, R26, R26 ;  /* 0x0000001a1a0a7228 */ /* 0x000fe20000000000 */
[----:B------:R-:W-:-:S07]  /*2f90*/  IMAD.MOV.U32 R5, RZ, RZ, 0x409c26e8 ;  /* 0x409c26e8ff057424 */ /* 0x000fce00078e00ff */
        /* <DEDUP_REMOVED lines=65> */
.L_x_28:
[----:B------:R-:W-:Y:S05]  /*33b0*/  BSYNC.RECONVERGENT B3 ;  /* 0x0000000000037941 */ /* 0x000fea0003800200 */
.L_x_27:
        /* <DEDUP_REMOVED lines=33> */
.L_x_32:
[----:B------:R-:W-:Y:S05]  /*35d0*/  BSYNC.RECONVERGENT B4 ;  /* 0x0000000000047941 */ /* 0x000fea0003800200 */
.L_x_31:
[----:B------:R-:W-:-:S07]  /*35e0*/  IADD3 R18, PT, PT, R4, 0x1, RZ ;  /* 0x0000000104127810 */ /* 0x000fce0007ffe0ff */
.L_x_30:
[----:B------:R-:W-:Y:S05]  /*35f0*/  BSYNC.RECONVERGENT B3 ;  /* 0x0000000000037941 */ /* 0x000fea0003800200 */
.L_x_29:
[----:B------:R-:W0:Y:S01]  /*3600*/  LDCU.64 UR6, c[0x4][0x8] ;  /* 0x01000100ff0677ac */ /* 0x000e220008000a00 */
[----:B------:R-:W-:-:S05]  /*3610*/  IMAD.SHL.U32 R4, R18, 0x40, RZ ;  /* 0x0000004012047824 */ /* 0x000fca00078e00ff */
        /* <DEDUP_REMOVED lines=15> */
[----:B------:R-:W-:-:S08]  /*3710*/  DFMA R20, R24, R20, R22 ;  /* 0x000000141814722b */ /* 0x000fd00000000016 */
[----:B---3--:R-:W-:Y:S02]  /*3720*/  DFMA R20, R24, R20, R4 ;  /* 0x000000141814722b */ /* 0x008fe40000000004 */
[----:B------:R-:W-:-:S06]  /*3730*/  DADD R4, -RZ, |R16| ;  /* 0x00000000ff047229 */ /* 0x000fcc0000000510 */
[----:B------:R-:W-:Y:S01]  /*3740*/  DFMA R20, R24, R20, R6 ;  /* 0x000000141814722b */ /* 0x000fe20000000006 */
[----:B------:R-:W0:Y:S01]  /*3750*/  MUFU.RSQ64H R7, R5 ;  /* 0x0000000500077308 */ /* 0x000e220000001c00 */
[----:B------:R-:W-:Y:S02]  /*3760*/  IMAD.MOV.U32 R6, RZ, RZ, RZ ;  /* 0x000000ffff067224 */ /* 0x000fe400078e00ff */
[----:B------:R-:W-:-:S04]  /*3770*/  VIADD R19, R5, 0xfff00000 ;  /* 0xfff0000005137836 */ /* 0x000fc80000000000 */
[----:B----4-:R-:W-:Y:S01]  /*3780*/  DFMA R12, R24, R20, R12 ;  /* 0x00000014180c722b */ /* 0x010fe2000000000c */
[----:B------:R-:W-:Y:S01]  /*3790*/  IMAD.MOV.U32 R20, RZ, RZ, 0x0 ;  /* 0x00000000ff147424 */ /* 0x000fe200078e00ff */
[----:B------:R-:W-:Y:S01]  /*37a0*/  ISETP.GE.U32.AND P1, PT, R19, 0x7fe00000, PT ;  /* 0x7fe000001300780c */ /* 0x000fe20003f26070 */
[----:B------:R-:W-:-:S05]  /*37b0*/  IMAD.MOV.U32 R21, RZ, RZ, 0x3fd80000 ;  /* 0x3fd80000ff157424 */ /* 0x000fca00078e00ff */
[----:B------:R-:W-:Y:S02]  /*37c0*/  DFMA R12, R24, R12, R14 ;  /* 0x0000000c180c722b */ /* 0x000fe4000000000e */
[----:B0-----:R-:W-:-:S06]  /*37d0*/  DMUL R14, R6, R6 ;  /* 0x00000006060e7228 */ /* 0x001fcc0000000000 */
[----:B------:R-:W-:Y:S02]  /*37e0*/  DFMA R8, R12, R8, R8 ;  /* 0x000000080c08722b */ /* 0x000fe40000000008 */
[----:B------:R-:W-:Y:S02]  /*37f0*/  DFMA R12, R24, R12, 1 ;  /* 0x3ff00000180c742b */ /* 0x000fe4000000000c */
[----:B------:R-:W-:-:S08]  /*3800*/  DFMA R14, |R16|, -R14, 1 ;  /* 0x3ff00000100e742b */ /* 0x000fd00000000a0e */
[----:B------:R-:W-:Y:S01]  /*3810*/  FSEL R12, R12, R8, !P0 ;  /* 0x000000080c0c7208 */ /* 0x000fe20004000000 */
[----:B------:R-:W-:Y:S01]  /*3820*/  DFMA R20, R14, R20, 0.5 ;  /* 0x3fe000000e14742b */ /* 0x000fe20000000014 */
[----:B------:R-:W-:Y:S01]  /*3830*/  FSEL R13, R13, R9, !P0 ;  /* 0x000000090d0d7208 */ /* 0x000fe20004000000 */
[----:B------:R-:W-:Y:S01]  /*3840*/  DMUL R14, R6, R14 ;  /* 0x0000000e060e7228 */ /* 0x000fe20000000000 */
[----:B------:R-:W-:-:S04]  /*3850*/  LOP3.LUT P0, RZ, R18, 0x2, RZ, 0xc0, !PT ;  /* 0x0000000212ff7812 */ /* 0x000fc8000780c0ff */
[----:B------:R-:W-:-:S03]  /*3860*/  DADD R8, RZ, -R12 ;  /* 0x00000000ff087229 */ /* 0x000fc6000000080c */
[----:B------:R-:W-:-:S07]  /*3870*/  DFMA R6, R20, R14, R6 ;  /* 0x0000000e1406722b */ /* 0x000fce0000000006 */
[----:B------:R-:W-:Y:S02]  /*3880*/  FSEL R18, R12, R8, !P0 ;  /* 0x000000080c127208 */ /* 0x000fe40004000000 */
[----:B------:R-:W-:Y:S01]  /*3890*/  FSEL R19, R13, R9, !P0 ;  /* 0x000000090d137208 */ /* 0x000fe20004000000 */
[----:B------:R-:W-:Y:S06]  /*38a0*/  @!P1 BRA `(.L_x_34) ;  /* 0x0000000000109947 */ /* 0x000fec0003800000 */
[----:B------:R-:W-:Y:S01]  /*38b0*/  IMAD.MOV.U32 R6, RZ, RZ, R4 ;  /* 0x000000ffff067224 */ /* 0x000fe200078e0004 */
[----:B------:R-:W-:Y:S01]  /*38c0*/  MOV R8, 0x38f0 ;  /* 0x000038f000087802 */ /* 0x000fe20000000f00 */
[----:B------:R-:W-:-:S07]  /*38d0*/  IMAD.MOV.U32 R7, RZ, RZ, R5 ;  /* 0x000000ffff077224 */ /* 0x000fce00078e0005 */
[----:B------:R-:W-:Y:S05]  /*38e0*/  CALL.REL.NOINC `($__internal_2_$__cuda_sm20_drsqrt_f64_slowpath_v2) ;  /* 0x0000005c00347944 */ /* 0x000fea0003c00000 */
.L_x_34:
[----:B------:R-:W-:Y:S05]  /*38f0*/  BSYNC.RECONVERGENT B1 ;  /* 0x0000000000017941 */ /* 0x000fea0003800200 */
.L_x_33:
[----:B------:R-:W-:Y:S01]  /*3900*/  UMOV UR6, 0x33d43651 ;  /* 0x33d4365100067882 */ /* 0x000fe20000000000 */
[----:B------:R-:W-:Y:S02]  /*3910*/  UMOV UR7, 0x3fe98845 ;  /* 0x3fe9884500077882 */ /* 0x000fe40000000000 */
[----:B------:R-:W-:-:S08]  /*3920*/  DMUL R6, R6, UR6 ;  /* 0x0000000606067c28 */ /* 0x000fd00008000000 */
[----:B------:R-:W-:-:S08]  /*3930*/  DMUL R6, R10, R6 ;  /* 0x000000060a067228 */ /* 0x000fd00000000000 */
[----:B------:R-:W-:-:S11]  /*3940*/  DMUL R18, R6, R18 ;  /* 0x0000001206127228 */ /* 0x000fd60000000000 */
.L_x_4:
[----:B------:R-:W-:Y:S05]  /*3950*/  BSYNC.RECONVERGENT B0 ;  /* 0x0000000000007941 */ /* 0x000fea0003800200 */
.L_x_0:
[----:B------:R-:W-:Y:S01]  /*3960*/  UMOV UR6, 0x8f9d3f28 ;  /* 0x8f9d3f2800067882 */ /* 0x000fe20000000000 */
[----:B------:R-:W-:Y:S01]  /*3970*/  UMOV UR7, 0x3fe97f4a ;  /* 0x3fe97f4a00077882 */ /* 0x000fe20000000000 */
[----:B------:R-:W-:Y:S01]  /*3980*/  BSSY.RECONVERGENT B0, `(.L_x_35) ;  /* 0x0000372000007945 */ /* 0x000fe20003800200 */
[----:B------:R-:W-:-:S14]  /*3990*/  DSETP.GTU.AND P0, PT, |R16|, UR6, PT ;  /* 0x0000000610007e2a */ /* 0x000fdc000bf0c200 */
[----:B------:R-:W-:Y:S05]  /*39a0*/  @P0 BRA `(.L_x_36) ;  /* 0x0000001c00800947 */ /* 0x000fea0003800000 */
[----:B------:R-:W-:Y:S01]  /*39b0*/  DMUL R8, R16, R16 ;  /* 0x0000001010087228 */ /* 0x000fe20000000000 */
[----:B------:R-:W-:Y:S01]  /*39c0*/  IMAD.MOV.U32 R6, RZ, RZ, 0x51c18514 ;  /* 0x51c18514ff067424 */ /* 0x000fe200078e00ff */
[----:B------:R-:W-:Y:S01]  /*39d0*/  MOV R7, 0x3d13098c ;  /* 0x3d13098c00077802 */ /* 0x000fe20000000f00 */
[----:B------:R-:W-:Y:S01]  /*39e0*/  UMOV UR6, 0xa1b77c65 ;  /* 0xa1b77c6500067882 */ /* 0x000fe20000000000 */
[----:B------:R-:W-:Y:S01]  /*39f0*/  UMOV UR7, 0x3c8efbd0 ;  /* 0x3c8efbd000077882 */ /* 0x000fe20000000000 */
[----:B------:R-:W-:Y:S01]  /*3a00*/  ISETP.GT.AND P1, PT, R5, 0xfffff, PT ;  /* 0x000fffff0500780c */ /* 0x000fe20003f24270 */
[----:B------:R-:W-:Y:S01]  /*3a10*/  UMOV UR8, 0x80000000 ;  /* 0x8000000000087882 */ /* 0x000fe20000000000 */
[----:B------:R-:W-:Y:S01]  /*3a20*/  UMOV UR9, 0x3e15a30c ;  /* 0x3e15a30c00097882 */ /* 0x000fe20000000000 */
[C---:B------:R-:W-:Y:S01]  /*3a30*/  DFMA R6, R8.reuse, UR6, -R6 ;  /* 0x0000000608067c2b */ /* 0x040fe20008000806 */
[----:B------:R-:W-:Y:S01]  /*3a40*/  UMOV UR6, 0xd2f5f2f5 ;  /* 0xd2f5f2f500067882 */ /* 0x000fe20000000000 */
[----:B------:R-:W-:Y:S01]  /*3a50*/  UMOV UR7, 0x3d923102 ;  /* 0x3d92310200077882 */ /* 0x000fe20000000000 */
[----:B------:R-:W-:Y:S05]  /*3a60*/  BSSY.RECONVERGENT B1, `(.L_x_37) ;  /* 0x000006b000017945 */ /* 0x000fea0003800200 */
        /* <DEDUP_REMOVED lines=8> */
[----:B------:R-:W-:Y:S01]  /*3af0*/  UMOV UR7, 0x3ee3d1a2 ;  /* 0x3ee3d1a200077882 */ /* 0x000fe20000000000 */
[----:B------:R-:W-:-:S05]  /*3b00*/  DADD R6, -RZ, |R16| ;  /* 0x00000000ff067229 */ /* 0x000fca0000000510 */
[----:B------:R-:W-:Y:S01]  /*3b10*/  DFMA R12, R8, R10, -UR6 ;  /* 0x80000006080c7e2b */ /* 0x000fe2000800000a */
[----:B------:R-:W-:Y:S01]  /*3b20*/  UMOV UR6, 0xd3ed6294 ;  /* 0xd3ed629400067882 */ /* 0x000fe20000000000 */
[----:B------:R-:W-:-:S03]  /*3b30*/  UMOV UR7, 0x3f4183dc ;  /* 0x3f4183dc00077882 */ /* 0x000fc60000000000 */
[----:B------:R-:W-:Y:S02]  /*3b40*/  IMAD.MOV.U32 R10, RZ, RZ, R6 ;  /* 0x000000ffff0a7224 */ /* 0x000fe400078e0006 */
[----:B------:R-:W-:Y:S01]  /*3b50*/  IMAD.MOV.U32 R11, RZ, RZ, R7 ;  /* 0x000000ffff0b7224 */ /* 0x000fe200078e0007 */
[----:B------:R-:W-:Y:S01]  /*3b60*/  DFMA R12, R8, R12, UR6 ;  /* 0x00000006080c7e2b */ /* 0x000fe2000800000c */
[----:B------:R-:W-:Y:S01]  /*3b70*/  UMOV UR6, 0x40000000 ;  /* 0x4000000000067882 */ /* 0x000fe20000000000 */
[----:B------:R-:W-:Y:S01]  /*3b80*/  UMOV UR7, 0x3fdba967 ;  /* 0x3fdba96700077882 */ /* 0x000fe20000000000 */
[----:B------:R-:W-:Y:S02]  /*3b90*/  @!P1 DMUL R10, |R16|, 1.80143985094819840000e+16 ;  /* 0x43500000100a9828 */ /* 0x000fe40000000200 */
[----:B------:R-:W-:Y:S01]  /*3ba0*/  DADD R14, R8, -UR6 ;  /* 0x80000006080e7e29 */ /* 0x000fe20008000000 */
[----:B------:R-:W-:Y:S01]  /*3bb0*/  UMOV UR6, 0xcf04f123 ;  /* 0xcf04f12300067882 */ /* 0x000fe20000000000 */
[----:B------:R-:W-:-:S02]  /*3bc0*/  UMOV UR7, 0x3f903921 ;  /* 0x3f90392100077882 */ /* 0x000fc40000000000 */
[----:B------:R-:W-:Y:S01]  /*3bd0*/  DFMA R12, R8, R12, -UR6 ;  /* 0x80000006080c7e2b */ /* 0x000fe2000800000c */
[----:B------:R-:W-:Y:S01]  /*3be0*/  UMOV UR6, 0xd7753176 ;  /* 0xd775317600067882 */ /* 0x000fe20000000000 */
[----:B------:R-:W-:Y:S02]  /*3bf0*/  UMOV UR7, 0x3fc5db69 ;  /* 0x3fc5db6900077882 */ /* 0x000fe40000000000 */
[----:B------:R-:W-:Y:S01]  /*3c00*/  @!P1 IMAD.MOV.U32 R5, RZ, RZ, R11 ;  /* 0x000000ffff059224 */ /* 0x000fe200078e000b */
[----:B------:R-:W-:-:S03]  /*3c10*/  DADD R14, R14, UR8 ;  /* 0x000000080e0e7e29 */ /* 0x000fc60008000000 */
[----:B------:R-:W-:Y:S01]  /*3c20*/  DFMA R12, R8, R12, UR6 ;  /* 0x00000006080c7e2b */ /* 0x000fe2000800000c */
[----:B------:R-:W-:Y:S02]  /*3c30*/  VIADD R9, R5, 0xffffffff ;  /* 0xffffffff05097836 */ /* 0x000fe40000000000 */
[----:B------:R-:W-:Y:S02]  /*3c40*/  IMAD.MOV.U32 R8, RZ, RZ, R4 ;  /* 0x000000ffff087224 */ /* 0x000fe400078e0004 */
[----:B------:R-:W-:Y:S01]  /*3c50*/  IMAD.MOV.U32 R4, RZ, RZ, -0x3ff ;  /* 0xfffffc01ff047424 */ /* 0x000fe200078e00ff */
[----:B------:R-:W-:Y:S02]  /*3c60*/  ISETP.GT.U32.AND P0, PT, R9, 0x7feffffe, PT ;  /* 0x7feffffe0900780c */ /* 0x000fe40003f04070 */
[----:B------:R-:W-:Y:S01]  /*3c70*/  DMUL R20, R12, R14 ;  /* 0x0000000e0c147228 */ /* 0x000fe20000000000 */
[----:B------:R-:W-:Y:S02]  /*3c80*/  @!P1 IMAD.MOV.U32 R4, RZ, RZ, -0x435 ;  /* 0xfffffbcbff049424 */ /* 0x000fe400078e00ff */
[----:B------:R-:W-:-:S08]  /*3c90*/  @!P1 IMAD.MOV.U32 R8, RZ, RZ, R10 ;  /* 0x000000ffff089224 */ /* 0x000fd000078e000a */
[----:B------:R-:W-:Y:S05]  /*3ca0*/  @P0 BRA `(.L_x_38) ;  /* 0x0000000400000947 */ /* 0x000fea0003800000 */
[----:B------:R-:W-:Y:S01]  /*3cb0*/  LOP3.LUT R9, R5, 0xfffff, RZ, 0xc0, !PT ;  /* 0x000fffff05097812 */ /* 0x000fe200078ec0ff */
[----:B------:R-:W-:Y:S01]  /*3cc0*/  IMAD.MOV.U32 R10, RZ, RZ, RZ ;  /* 0x000000ffff0a7224 */ /* 0x000fe200078e00ff */
[----:B------:R-:W-:Y:S01]  /*3cd0*/  MOV R24, 0x8b7a8b04 ;  /* 0x8b7a8b0400187802 */ /* 0x000fe20000000f00 */
[----:B------:R-:W-:Y:S01]  /*3ce0*/  IMAD.MOV.U32 R25, RZ, RZ, 0x3ed0ee25 ;  /* 0x3ed0ee25ff197424 */ /* 0x000fe200078e00ff */
[----:B------:R-:W-:Y:S01]  /*3cf0*/  LOP3.LUT R9, R9, 0x3ff00000, RZ, 0xfc, !PT ;  /* 0x3ff0000009097812 */ /* 0x000fe200078efcff */
[----:B------:R-:W-:Y:S01]  /*3d00*/  UMOV UR6, 0x3ae80f1e ;  /* 0x3ae80f1e00067882 */ /* 0x000fe20000000000 */
[----:B------:R-:W-:Y:S01]  /*3d10*/  UMOV UR7, 0x3eb1380b ;  /* 0x3eb1380b00077882 */ /* 0x000fe20000000000 */
[----:B------:R-:W-:Y:S01]  /*3d20*/  UMOV UR8, 0x80000000 ;  /* 0x8000000000087882 */ /* 0x000fe20000000000 */
[----:B------:R-:W-:Y:S01]  /*3d30*/  ISETP.GE.U32.AND P0, PT, R9, 0x3ff6a09f, PT ;  /* 0x3ff6a09f0900780c */ /* 0x000fe20003f06070 */
[----:B------:R-:W-:-:S12]  /*3d40*/  UMOV UR9, 0x43300000 ;  /* 0x4330000000097882 */ /* 0x000fd80000000000 */
[----:B------:R-:W-:-:S04]  /*3d50*/  @P0 VIADD R11, R9, 0xfff00000 ;  /* 0xfff00000090b0836 */ /* 0x000fc80000000000 */
[----:B------:R-:W-:-:S06]  /*3d60*/  @P0 IMAD.MOV.U32 R9, RZ, RZ, R11 ;  /* 0x000000ffff090224 */ /* 0x000fcc00078e000b */
        /* <DEDUP_REMOVED lines=8> */
[----:B------:R-:W-:-:S08]  /*3df0*/  DMUL R14, R12, R12 ;  /* 0x0000000c0c0e7228 */ /* 0x000fd00000000000 */
[----:B------:R-:W-:Y:S01]  /*3e00*/  DFMA R22, R14, UR6, R24 ;  /* 0x000000060e167c2b */ /* 0x000fe20008000018 */
[----:B------:R-:W-:Y:S01]  /*3e10*/  UMOV UR6, 0x9f02676f ;  /* 0x9f02676f00067882 */ /* 0x000fe20000000000 */
[----:B------:R-:W-:Y:S01]  /*3e20*/  UMOV UR7, 0x3ef3b266 ;  /* 0x3ef3b26600077882 */ /* 0x000fe20000000000 */
[----:B------:R-:W-:Y:S01]  /*3e30*/  LEA.HI R24, R5, R4, RZ, 0xc ;  /* 0x0000000405187211 */ /* 0x000fe200078f60ff */
[----:B------:R-:W-:Y:S01]  /*3e40*/  DADD R4, R8, -R12 ;  /* 0x0000000008047229 */ /* 0x000fe2000000080c */
[----:B------:R-:W-:-:S03]  /*3e50*/  IMAD.MOV.U32 R25, RZ, RZ, 0x43300000 ;  /* 0x43300000ff197424 */ /* 0x000fc600078e00ff */
[----:B------:R-:W-:Y:S01]  /*3e60*/  DFMA R22, R14, R22, UR6 ;  /* 0x000000060e167e2b */ /* 0x000fe20008000016 */
[----:B------:R-:W-:Y:S01]  /*3e70*/  UMOV UR6, 0xa9ab0956 ;  /* 0xa9ab095600067882 */ /* 0x000fe20000000000 */
[----:B------:R-:W-:Y:S01]  /*3e80*/  UMOV UR7, 0x3f1745cb ;  /* 0x3f1745cb00077882 */ /* 0x000fe20000000000 */
[----:B------:R-:W-:Y:S01]  /*3e90*/  @P0 VIADD R24, R24, 0x1 ;  /* 0x0000000118180836 */ /* 0x000fe20000000000 */
[----:B------:R-:W-:-:S04]  /*3ea0*/  DADD R26, R4, R4 ;  /* 0x00000000041a7229 */ /* 0x000fc80000000004 */
[----:B------:R-:W-:Y:S01]  /*3eb0*/  DFMA R22, R14, R22, UR6 ;  /* 0x000000060e167e2b */ /* 0x000fe20008000016 */
[----:B------:R-:W-:Y:S01]  /*3ec0*/  UMOV UR6, 0x2d1b5154 ;  /* 0x2d1b515400067882 */ /* 0x000fe20000000000 */
[----:B------:R-:W-:Y:S01]  /*3ed0*/  UMOV UR7, 0x3f3c71c7 ;  /* 0x3f3c71c700077882 */ /* 0x000fe20000000000 */
[----:B------:R-:W-:Y:S01]  /*3ee0*/  LOP3.LUT R24, R24, 0x80000000, RZ, 0x3c, !PT ;  /* 0x8000000018187812 */ /* 0x000fe200078e3cff */
[----:B------:R-:W-:-:S04]  /*3ef0*/  DFMA R26, R8, -R12, R26 ;  /* 0x8000000c081a722b */ /* 0x000fc8000000001a */
[----:B------:R-:W-:Y:S01]  /*3f00*/  DFMA R22, R14, R22, UR6 ;  /* 0x000000060e167e2b */ /* 0x000fe20008000016 */
[----:B------:R-:W-:Y:S01]  /*3f10*/  UMOV UR6, 0x923be72d ;  /* 0x923be72d00067882 */ /* 0x000fe20000000000 */
[----:B------:R-:W-:Y:S01]  /*3f20*/  UMOV UR7, 0x3f624924 ;  /* 0x3f62492400077882 */ /* 0x000fe20000000000 */
[----:B------:R-:W-:Y:S01]  /*3f30*/  DADD R4, R24, -UR8 ;  /* 0x8000000818047e29 */ /* 0x000fe20008000000 */
[----:B------:R-:W-:Y:S01]  /*3f40*/  UMOV UR8, 0xfefa39ef ;  /* 0xfefa39ef00087882 */ /* 0x000fe20000000000 */
[----:B------:R-:W-:Y:S01]  /*3f50*/  UMOV UR9, 0x3fe62e42 ;  /* 0x3fe62e4200097882 */ /* 0x000fe20000000000 */
[----:B------:R-:W-:Y:S02]  /*3f60*/  DMUL R26, R10, R26 ;  /* 0x0000001a0a1a7228 */ /* 0x000fe40000000000 */
[----:B------:R-:W-:Y:S01]  /*3f70*/  DFMA R22, R14, R22, UR6 ;  /* 0x000000060e167e2b */ /* 0x000fe20008000016 */
[----:B------:R-:W-:Y:S01]  /*3f80*/  UMOV UR6, 0x9999a3c4 ;  /* 0x9999a3c400067882 */ /* 0x000fe20000000000 */
[----:B------:R-:W-:-:S06]  /*3f90*/  UMOV UR7, 0x3f899999 ;  /* 0x3f89999900077882 */ /* 0x000fcc0000000000 */
[----:B------:R-:W-:Y:S01]  /*3fa0*/  DFMA R24, R14, R22, UR6 ;  /* 0x000000060e187e2b */ /* 0x000fe20008000016 */
[----:B------:R-:W-:Y:S01]  /*3fb0*/  UMOV UR6, 0x55555554 ;  /* 0x5555555400067882 */ /* 0x000fe20000000000 */
[----:B------:R-:W-:Y:S01]  /*3fc0*/  UMOV UR7, 0x3fb55555 ;  /* 0x3fb5555500077882 */ /* 0x000fe20000000000 */
[----:B------:R-:W-:-:S05]  /*3fd0*/  DFMA R22, R4, UR8, R12 ;  /* 0x0000000804167c2b */ /* 0x000fca000800000c */
        /* <DEDUP_REMOVED lines=13> */
.L_x_38:
[----:B------:R-:W-:Y:S01]  /*40b0*/  IMAD.MOV.U32 R4, RZ, RZ, 0x0 ;  /* 0x00000000ff047424 */ /* 0x000fe200078e00ff */
[----:B------:R-:W-:Y:S01]  /*40c0*/  LOP3.LUT P0, RZ, R11, 0x7fffffff, RZ, 0xc0, !PT ;  /* 0x7fffffff0bff7812 */ /* 0x000fe2000780c0ff */
[----:B------:R-:W-:-:S06]  /*40d0*/  IMAD.MOV.U32 R5, RZ, RZ, 0x7ff00000 ;  /* 0x7ff00000ff057424 */ /* 0x000fcc00078e00ff */
[----:B------:R-:W-:-:S10]  /*40e0*/  DFMA R4, R10, R4, +INF ;  /* 0x7ff000000a04742b */ /* 0x000fd40000000004 */
[----:B------:R-:W-:Y:S02]  /*40f0*/  FSEL R22, R4, RZ, P0 ;  /* 0x000000ff04167208 */ /* 0x000fe40000000000 */
[----:B------:R-:W-:-:S07]  /*4100*/  FSEL R23, R5, -QNAN , P0 ;  /* 0xfff0000005177808 */ /* 0x000fce0000000000 */
.L_x_39:
[----:B------:R-:W-:Y:S05]  /*4110*/  BSYNC.RECONVERGENT B1 ;  /* 0x0000000000017941 */ /* 0x000fea0003800200 */
.L_x_37:
[----:B------:R-:W-:Y:S01]  /*4120*/  UMOV UR6, 0xf277bbe5 ;  /* 0xf277bbe500067882 */ /* 0x000fe20000000000 */
[----:B------:R-:W-:Y:S01]  /*4130*/  UMOV UR7, 0x400fb319 ;  /* 0x400fb31900077882 */ /* 0x000fe20000000000 */
[----:B------:R-:W-:Y:S01]  /*4140*/  BSSY.RECONVERGENT B3, `(.L_x_40) ;  /* 0x0000161000037945 */ /* 0x000fe20003800200 */
        /* <DEDUP_REMOVED lines=12> */
[----:B------:R-:W-:Y:S01]  /*4210*/  DFMA R6, R4, -UR6, -R6 ;  /* 0x8000000604067c2b */ /* 0x000fe20008000806 */
        /* <DEDUP_REMOVED lines=47> */
.L_x_41:
        /* <DEDUP_REMOVED lines=62> */
.L_x_43:
        /* <DEDUP_REMOVED lines=62> */
.L_x_44:
[----:B------:R-:W0:Y:S01]  /*4cd0*/  MUFU.RCP64H R7, R7 ;  /* 0x0000000700077308 */ /* 0x000e220000001800 */
[----:B------:R-:W-:Y:S01]  /*4ce0*/  MOV R6, RZ ;  /* 0x000000ff00067202 */ /* 0x000fe20000000f00 */
        /* <DEDUP_REMOVED lines=8> */
[----:B------:R-:W-:Y:S02]  /*4d70*/  IMAD.MOV.U32 R4, RZ, RZ, 0x23b12b84 ;  /* 0x23b12b84ff047424 */ /* 0x000fe400078e00ff */
[----:B------:R-:W-:Y:S02]  /*4d80*/  IMAD.MOV.U32 R5, RZ, RZ, 0x410ecd45 ;  /* 0x410ecd45ff057424 */ /* 0x000fe400078e00ff */
[----:B------:R-:W-:-:S03]  /*4d90*/  IMAD.MOV.U32 R6, RZ, RZ, 0x7a655012 ;  /* 0x7a655012ff067424 */ /* 0x000fc600078e00ff */
        /* <DEDUP_REMOVED lines=23> */
[C---:B------:R-:W-:Y:S01]  /*4f10*/  DFMA R4, R24.reuse, R4, -UR6 ;  /* 0x8000000618047e2b */ /* 0x040fe20008000004 */
[----:B------:R-:W-:Y:S01]  /*4f20*/  UMOV UR6, 0x8c11a9dc ;  /* 0x8c11a9dc00067882 */ /* 0x000fe20000000000 */
[----:B------:R-:W-:Y:S02]  /*4f30*/  UMOV UR7, 0x40d115cb ;  /* 0x40d115cb00077882 */ /* 0x000fe40000000000 */
[----:B------:R-:W-:Y:S01]  /*4f40*/  DFMA R6, R24, -UR6, R6 ;  /* 0x8000000618067c2b */ /* 0x000fe20008000006 */
[----:B------:R-:W-:Y:S01]  /*4f50*/  UMOV UR6, 0x7e247bd4 ;  /* 0x7e247bd400067882 */ /* 0x000fe20000000000 */
[----:B------:R-:W-:Y:S02]  /*4f60*/  UMOV UR7, 0x40575178 ;  /* 0x4057517800077882 */ /* 0x000fe40000000000 */
[----:B------:R-:W-:-:S04]  /*4f70*/  DFMA R26, R26, R4, |R16| ;  /* 0x000000041a1a722b */ /* 0x000fc80000000410 */
[----:B------:R-:W-:Y:S01]  /*4f80*/  DFMA R6, R24, R6, -UR6 ;  /* 0x8000000618067e2b */ /* 0x000fe20008000006 */
[----:B------:R-:W-:Y:S01]  /*4f90*/  UMOV UR6, 0xe5fc36b2 ;  /* 0xe5fc36b200067882 */ /* 0x000fe20000000000 */
[----:B------:R-:W-:Y:S02]  /*4fa0*/  UMOV UR7, 0x401704c4 ;  /* 0x401704c400077882 */ /* 0x000fe40000000000 */
[C---:B------:R-:W-:Y:S02]  /*4fb0*/  DMUL R4, R26.reuse, UR8 ;  /* 0x000000081a047c28 */ /* 0x040fe40008000000 */
[----:B------:R-:W-:Y:S02]  /*4fc0*/  DSETP.GE.AND P0, PT, |R26|, 2.14748364800000000000e+09, PT ;  /* 0x41e000001a00742a */ /* 0x000fe40003f06200 */
[----:B------:R-:W-:Y:S01]  /*4fd0*/  DFMA R6, R24, R6, UR6 ;  /* 0x0000000618067e2b */ /* 0x000fe20008000006 */
[----:B------:R-:W-:Y:S01]  /*4fe0*/  UMOV UR6, 0x7a2fd531 ;  /* 0x7a2fd53100067882 */ /* 0x000fe20000000000 */
[----:B------:R-:W-:-:S04]  /*4ff0*/  UMOV UR7, 0x3fe15b74 ;  /* 0x3fe15b7400077882 */ /* 0x000fc80000000000 */
[----:B------:R-:W0:Y:S02]  /*5000*/  F2I.F64 R4, R4 ;  /* 0x0000000400047311 */ /* 0x000e240000301100 */
[----:B------:R-:W-:Y:S01]  /*5010*/  DFMA R6, R24, R6, -UR6 ;  /* 0x8000000618067e2b */ /* 0x000fe20008000006 */
[----:B------:R-:W-:Y:S01]  /*5020*/  UMOV UR6, 0xcf6cb79b ;  /* 0xcf6cb79b00067882 */ /* 0x000fe20000000000 */
[----:B------:R-:W-:-:S06]  /*5030*/  UMOV UR7, 0x3fba7fea ;  /* 0x3fba7fea00077882 */ /* 0x000fcc0000000000 */
[----:B------:R-:W-:Y:S01]  /*5040*/  DFMA R6, R24, R6, UR6 ;  /* 0x0000000618067e2b */ /* 0x000fe20008000006 */
[----:B------:R-:W-:Y:S01]  /*5050*/  UMOV UR6, 0x54442d18 ;  /* 0x54442d1800067882 */ /* 0x000fe20000000000 */
[----:B------:R-:W-:Y:S01]  /*5060*/  UMOV UR7, 0x3ff921fb ;  /* 0x3ff921fb00077882 */ /* 0x000fe20000000000 */
[----:B0-----:R-:W0:Y:S02]  /*5070*/  I2F.F64 R8, R4 ;  /* 0x0000000400087312 */ /* 0x001e240000201c00 */
[----:B0-----:R-:W-:Y:S01]  /*5080*/  DFMA R10, R8, -UR6, R26 ;  /* 0x80000006080a7c2b */ /* 0x001fe2000800001a */
[----:B------:R-:W-:Y:S01]  /*5090*/  UMOV UR6, 0xeddcf548 ;  /* 0xeddcf54800067882 */ /* 0x000fe20000000000 */
[----:B------:R-:W-:Y:S02]  /*50a0*/  UMOV UR7, 0x3fafffff ;  /* 0x3fafffff00077882 */ /* 0x000fe40000000000 */
[----:B------:R-:W-:Y:S01]  /*50b0*/  DFMA R6, R24, R6, -UR6 ;  /* 0x8000000618067e2b */ /* 0x000fe20008000006 */
        /* <DEDUP_REMOVED lines=13> */
.L_x_46:
[----:B------:R-:W-:Y:S05]  /*5190*/  BSYNC.RECONVERGENT B4 ;  /* 0x0000000000047941 */ /* 0x000fea0003800200 */
.L_x_45:
[----:B------:R-:W-:Y:S01]  /*51a0*/  LOP3.LUT R4, R4, 0x3, RZ, 0xc0, !PT ;  /* 0x0000000304047812 */ /* 0x000fe200078ec0ff */
[----:B------:R-:W-:Y:S01]  /*51b0*/  UMOV UR6, 0x54442d18 ;  /* 0x54442d1800067882 */ /* 0x000fe20000000000 */
[----:B------:R-:W-:Y:S01]  /*51c0*/  UMOV UR7, 0x3fe921fb ;  /* 0x3fe921fb00077882 */ /* 0x000fe20000000000 */
[----:B------:R-:W-:Y:S01]  /*51d0*/  BSSY.RECONVERGENT B4, `(.L_x_47) ;  /* 0x0000022000047945 */ /* 0x000fe20003800200 */
[----:B------:R-:W-:Y:S01]  /*51e0*/  DADD R8, R8, -UR6 ;  /* 0x8000000608087e29 */ /* 0x000fe20008000000 */
[----:B------:R-:W-:Y:S01]  /*51f0*/  UMOV UR7, 0x3ff921fb ;  /* 0x3ff921fb00077882 */ /* 0x000fe20000000000 */
[----:B------:R-:W0:Y:S06]  /*5200*/  I2F.F64.U32 R4, R4 ;  /* 0x0000000400047312 */ /* 0x000e2c0000201800 */
        /* <DEDUP_REMOVED lines=23> */
[----:B------:R-:W-:Y:S01]  /*5380*/  MOV R26, 0x53b0 ;  /* 0x000053b0001a7802 */ /* 0x000fe20000000f00 */
[----:B------:R-:W-:-:S07]  /*5390*/  IMAD.MOV.U32 R27, RZ, RZ, R9 ;  /* 0x000000ffff1b7224 */ /* 0x000fce00078e0009 */
[----:B------:R-:W-:Y:S05]  /*53a0*/  CALL.REL.NOINC `($_Z6besselPdS_S_S_i$__internal_trig_reduction_slowpathd) ;  /* 0x00000044000c7944 */ /* 0x000fea0003c00000 */
[----:B------:R-:W-:Y:S02]  /*53b0*/  IMAD.MOV.U32 R26, RZ, RZ, R8 ;  /* 0x000000ffff1a7224 */ /* 0x000fe400078e0008 */
[----:B------:R-:W-:-:S07]  /*53c0*/  IMAD.MOV.U32 R27, RZ, RZ, R9 ;  /* 0x000000ffff1b7224 */ /* 0x000fce00078e0009 */
.L_x_50:
[----:B------:R-:W-:Y:S05]  /*53d0*/  BSYNC.RECONVERGENT B5 ;  /* 0x0000000000057941 */ /* 0x000fea0003800200 */
.L_x_49:
[----:B------:R-:W-:-:S07]  /*53e0*/  VIADD R28, R4, 0x1 ;  /* 0x00000001041c7836 */ /* 0x000fce0000000000 */
.L_x_48:
[----:B------:R-:W-:Y:S05]  /*53f0*/  BSYNC.RECONVERGENT B4 ;  /* 0x0000000000047941 */ /* 0x000fea0003800200 */
.L_x_47:
        /* <DEDUP_REMOVED lines=17> */
[----:B------:R-:W-:Y:S02]  /*5510*/  DFMA R4, R30, R4, R6 ;  /* 0x000000041e04722b */ /* 0x000fe40000000006 */
[----:B------:R-:W-:-:S06]  /*5520*/  DADD R6, -RZ, |R16| ;  /* 0x00000000ff067229 */ /* 0x000fcc0000000510 */
[----:B---3--:R-:W-:-:S08]  /*5530*/  DFMA R4, R30, R4, R8 ;  /* 0x000000041e04722b */ /* 0x008fd00000000008 */
[----:B------:R-:W-:Y:S02]  /*5540*/  DFMA R10, R30, R4, R10 ;  /* 0x000000041e0a722b */ /* 0x000fe4000000000a */
[----:B------:R-:W0:Y:S01]  /*5550*/  MUFU.RSQ64H R5, R7 ;  /* 0x0000000700057308 */ /* 0x000e220000001c00 */
[----:B------:R-:W-:-:S05]  /*5560*/  IMAD.MOV.U32 R4, RZ, RZ, RZ ;  /* 0x000000ffff047224 */ /* 0x000fca00078e00ff */
[----:B----4-:R-:W-:-:S08]  /*5570*/  DFMA R10, R30, R10, R12 ;  /* 0x0000000a1e0a722b */ /* 0x010fd0000000000c */
[----:B------:R-:W-:Y:S01]  /*5580*/  DFMA R10, R30, R10, R14 ;  /* 0x0000000a1e0a722b */ /* 0x000fe2000000000e */
[----:B------:R-:W-:Y:S01]  /*5590*/  IMAD.MOV.U32 R14, RZ, RZ, 0x0 ;  /* 0x00000000ff0e7424 */ /* 0x000fe200078e00ff */
[----:B0-----:R-:W-:Y:S01]  /*55a0*/  DMUL R8, R4, R4 ;  /* 0x0000000404087228 */ /* 0x001fe20000000000 */
[----:B------:R-:W-:-:S05]  /*55b0*/  IMAD.MOV.U32 R15, RZ, RZ, 0x3fd80000 ;  /* 0x3fd80000ff0f7424 */ /* 0x000fca00078e00ff */
[----:B------:R-:W-:Y:S02]  /*55c0*/  DFMA R26, R10, R26, R26 ;  /* 0x0000001a0a1a722b */ /* 0x000fe4000000001a */
[----:B------:R-:W-:Y:S02]  /*55d0*/  DFMA R10, R30, R10, 1 ;  /* 0x3ff000001e0a742b */ /* 0x000fe4000000000a */
[----:B------:R-:W-:-:S08]  /*55e0*/  DFMA R8, |R16|, -R8, 1 ;  /* 0x3ff000001008742b */ /* 0x000fd00000000a08 */
[----:B------:R-:W-:Y:S01]  /*55f0*/  FSEL R12, R10, R26, !P0 ;  /* 0x0000001a0a0c7208 */ /* 0x000fe20004000000 */
[----:B------:R-:W-:Y:S01]  /*5600*/  VIADD R26, R7, 0xfff00000 ;  /* 0xfff00000071a7836 */ /* 0x000fe20000000000 */
[----:B------:R-:W-:Y:S01]  /*5610*/  FSEL R13, R11, R27, !P0 ;  /* 0x0000001b0b0d7208 */ /* 0x000fe20004000000 */
[----:B------:R-:W-:Y:S01]  /*5620*/  DFMA R14, R8, R14, 0.5 ;  /* 0x3fe00000080e742b */ /* 0x000fe2000000000e */
[----:B------:R-:W-:Y:S01]  /*5630*/  LOP3.LUT P0, RZ, R28, 0x2, RZ, 0xc0, !PT ;  /* 0x000000021cff7812 */ /* 0x000fe2000780c0ff */
[----:B------:R-:W-:Y:S01]  /*5640*/  DMUL R10, R4, R8 ;  /* 0x00000008040a7228 */ /* 0x000fe20000000000 */
[----:B------:R-:W-:Y:S02]  /*5650*/  ISETP.GE.U32.AND P1, PT, R26, 0x7fe00000, PT ;  /* 0x7fe000001a00780c */ /* 0x000fe40003f26070 */
[----:B------:R-:W-:-:S05]  /*5660*/  DADD R8, RZ, -R12 ;  /* 0x00000000ff087229 */ /* 0x000fca000000080c */
[----:B------:R-:W-:-:S05]  /*5670*/  DFMA R10, R14, R10, R4 ;  /* 0x0000000a0e0a722b */ /* 0x000fca0000000004 */
[----:B------:R-:W-:Y:S02]  /*5680*/  FSEL R4, R12, R8, !P0 ;  /* 0x000000080c047208 */ /* 0x000fe40004000000 */
[----:B------:R-:W-:Y:S01]  /*5690*/  FSEL R5, R13, R9, !P0 ;  /* 0x000000090d057208 */ /* 0x000fe20004000000 */
[----:B------:R-:W-:Y:S06]  /*56a0*/  @!P1 BRA `(.L_x_52) ;  /* 0x0000000000109947 */ /* 0x000fec0003800000 */
[----:B------:R-:W-:-:S07]  /*56b0*/  MOV R8, 0x56d0 ;  /* 0x000056d000087802 */ /* 0x000fce0000000f00 */
[----:B------:R-:W-:Y:S05]  /*56c0*/  CALL.REL.NOINC `($__internal_2_$__cuda_sm20_drsqrt_f64_slowpath_v2) ;  /* 0x0000003c00bc7944 */ /* 0x000fea0003c00000 */
[----:B------:R-:W-:Y:S02]  /*56d0*/  IMAD.MOV.U32 R10, RZ, RZ, R6 ;  /* 0x000000ffff0a7224 */ /* 0x000fe400078e0006 */
[----:B------:R-:W-:-:S07]  /*56e0*/  IMAD.MOV.U32 R11, RZ, RZ, R7 ;  /* 0x000000ffff0b7224 */ /* 0x000fce00078e0007 */
.L_x_52:
[----:B------:R-:W-:Y:S05]  /*56f0*/  BSYNC.RECONVERGENT B1 ;  /* 0x0000000000017941 */ /* 0x000fea0003800200 */
.L_x_51:
[----:B------:R-:W-:Y:S01]  /*5700*/  UMOV UR6, 0x33d43651 ;  /* 0x33d4365100067882 */ /* 0x000fe20000000000 */
[----:B------:R-:W-:Y:S02]  /*5710*/  UMOV UR7, 0x3fe98845 ;  /* 0x3fe9884500077882 */ /* 0x000fe40000000000 */
[----:B------:R-:W-:-:S08]  /*5720*/  DMUL R10, R10, UR6 ;  /* 0x000000060a0a7c28 */ /* 0x000fd00008000000 */
[----:B------:R-:W-:-:S08]  /*5730*/  DMUL R10, R24, R10 ;  /* 0x0000000a180a7228 */ /* 0x000fd00000000000 */
[----:B------:R-:W-:-:S11]  /*5740*/  DMUL R4, R10, R4 ;  /* 0x000000040a047228 */ /* 0x000fd60000000000 */
.L_x_42:
[----:B------:R-:W-:Y:S05]  /*5750*/  BSYNC.RECONVERGENT B3 ;  /* 0x0000000000037941 */ /* 0x000fea0003800200 */
.L_x_40:
[----:B------:R-:W-:Y:S01]  /*5760*/  UMOV UR6, 0x6dc9c883 ;  /* 0x6dc9c88300067882 */ /* 0x000fe20000000000 */
[----:B------:R-:W-:Y:S02]  /*5770*/  UMOV UR7, 0x3fe45f30 ;  /* 0x3fe45f3000077882 */ /* 0x000fe40000000000 */
[----:B------:R-:W-:-:S08]  /*5780*/  DMUL R22, R22, UR6 ;  /* 0x0000000616167c28 */ /* 0x000fd00008000000 */
[----:B------:R-:W-:Y:S01]  /*5790*/  DFMA R20, R22, R4, R20 ;  /* 0x000000041614722b */ /* 0x000fe20000000014 */
[----:B------:R-:W-:Y:S10]  /*57a0*/  BRA `(.L_x_53) ;  /* 0x00000018003c7947 */ /* 0x000ff40003800000 */
.L_x_36:
        /* <DEDUP_REMOVED lines=83> */
.L_x_54:
        /* <DEDUP_REMOVED lines=83> */
.L_x_55:
        /* <DEDUP_REMOVED lines=59> */
.L_x_56:
[----:B------:R-:W-:Y:S01]  /*65c0*/  DSETP.NEU.AND P0, PT, |R16|, +INF , PT ;  /* 0x7ff000001000742a */ /* 0x000fe20003f0d200 */
[----:B------:R-:W-:-:S13]  /*65d0*/  CS2R R20, SRZ ;  /* 0x0000000000147805 */ /* 0x000fda000001ff00 */
[----:B------:R-:W-:Y:S05]  /*65e0*/  @!P0 BRA `(.L_x_53) ;  /* 0x0000000800ac8947 */ /* 0x000fea0003800000 */
[----:B------:R-:W-:Y:S01]  /*65f0*/  DADD R6, -RZ, |R16| ;  /* 0x00000000ff067229 */ /* 0x000fe20000000510 */
[----:B------:R-:W-:Y:S01]  /*6600*/  UMOV UR6, 0x4be101dc ;  /* 0x4be101dc00067882 */ /* 0x000fe20000000000 */
[----:B------:R-:W-:Y:S01]  /*6610*/  UMOV UR7, 0x418a86a6 ;  /* 0x418a86a600077882 */ /* 0x000fe20000000000 */
[----:B------:R-:W-:Y:S01]  /*6620*/  UMOV UR8, 0x6dc9c883 ;  /* 0x6dc9c88300087882 */ /* 0x000fe20000000000 */
[----:B------:R-:W-:Y:S01]  /*6630*/  UMOV UR9, 0x3fe45f30 ;  /* 0x3fe45f3000097882 */ /* 0x000fe20000000000 */
[----:B------:R-:W-:Y:S01]  /*6640*/  BSSY.RECONVERGENT B3, `(.L_x_57) ;  /* 0x000004c000037945 */ /* 0x000fe20003800200 */
[----:B------:R-:W-:-:S04]  /*6650*/  IMAD.MOV.U32 R6, RZ, RZ, RZ ;  /* 0x000000ffff067224 */ /* 0x000fc800078e00ff */
[----:B------:R-:W0:Y:S02]  /*6660*/  MUFU.RCP64H R7, R7 ;  /* 0x0000000700077308 */ /* 0x000e240000001800 */
[----:B0-----:R-:W-:-:S08]  /*6670*/  DFMA R4, -|R16|, R6, 1 ;  /* 0x3ff000001004742b */ /* 0x001fd00000000306 */
[----:B------:R-:W-:-:S08]  /*6680*/  DFMA R4, R4, R4, R4 ;  /* 0x000000040404722b */ /* 0x000fd00000000004 */
[----:B------:R-:W-:Y:S01]  /*6690*/  DFMA R26, R6, R4, R6 ;  /* 0x00000004061a722b */ /* 0x000fe20000000006 */
[----:B------:R-:W-:Y:S02]  /*66a0*/  IMAD.MOV.U32 R4, RZ, RZ, -0x6553a7ed ;  /* 0x9aac5813ff047424 */ /* 0x000fe400078e00ff */
[----:B------:R-:W-:-:S05]  /*66b0*/  IMAD.MOV.U32 R5, RZ, RZ, 0x415709c7 ;  /* 0x415709c7ff057424 */ /* 0x000fca00078e00ff */
[----:B------:R-:W-:-:S08]  /*66c0*/  DMUL R10, R26, R26 ;  /* 0x0000001a1a0a7228 */ /* 0x000fd00000000000 */
[----:B------:R-:W-:Y:S01]  /*66d0*/  DFMA R4, R10, UR6, -R4 ;  /* 0x000000060a047c2b */ /* 0x000fe20008000804 */
        /* <DEDUP_REMOVED lines=26> */
[----:B------:R-:W-:Y:S01]  /*6880*/  DFMA R26, R26, R4, |R16| ;  /* 0x000000041a1a722b */ /* 0x000fe20000000410 */
[----:B------:R-:W-:Y:S02]  /*6890*/  IMAD.MOV.U32 R4, RZ, RZ, 0x49cdde7 ;  /* 0x049cdde7ff047424 */ /* 0x000fe400078e00ff */
[----:B------:R-:W-:-:S05]  /*68a0*/  IMAD.MOV.U32 R5, RZ, RZ, 0x4093f56a ;  /* 0x4093f56aff057424 */ /* 0x000fca00078e00ff */
[----:B------:R-:W-:Y:S02]  /*68b0*/  DMUL R6, R26, UR8 ;  /* 0x000000081a067c28 */ /* 0x000fe40008000000 */
[----:B------:R-:W-:Y:S01]  /*68c0*/  DFMA R4, R10, -UR6, R4 ;  /* 0x800000060a047c2b */ /* 0x000fe20008000004 */
[----:B------:R-:W-:Y:S01]  /*68d0*/  UMOV UR6, 0x9dfb8433 ;  /* 0x9dfb843300067882 */ /* 0x000fe20000000000 */
[----:B------:R-:W-:Y:S01]  /*68e0*/  UMOV UR7, 0x405572d3 ;  /* 0x405572d300077882 */ /* 0x000fe20000000000 */
[----:B------:R-:W-:-:S05]  /*68f0*/  DSETP.GE.AND P0, PT, |R26|, 2.14748364800000000000e+09, PT ;  /* 0x41e000001a00742a */ /* 0x000fca0003f06200 */
[----:B------:R-:W0:Y:S01]  /*6900*/  F2I.F64 R6, R6 ;  /* 0x0000000600067311 */ /* 0x000e220000301100 */
[----:B------:R-:W-:Y:S01]  /*6910*/  DFMA R4, R10, R4, -UR6 ;  /* 0x800000060a047e2b */ /* 0x000fe20008000004 */
[----:B------:R-:W-:Y:S01]  /*6920*/  UMOV UR6, 0x1caa59e5 ;  /* 0x1caa59e500067882 */ /* 0x000fe20000000000 */
[----:B------:R-:W-:-:S06]  /*6930*/  UMOV UR7, 0x4016a604 ;  /* 0x4016a60400077882 */ /* 0x000fcc0000000000 */
[C---:B------:R-:W-:Y:S01]  /*6940*/  DFMA R4, R10.reuse, R4, UR6 ;  /* 0x000000060a047e2b */ /* 0x040fe20008000004 */
[----:B------:R-:W-:Y:S01]  /*6950*/  UMOV UR6, 0xa0493880 ;  /* 0xa049388000067882 */ /* 0x000fe20000000000 */
[----:B------:R-:W-:Y:S01]  /*6960*/  UMOV UR7, 0x3fe155e3 ;  /* 0x3fe155e300077882 */ /* 0x000fe20000000000 */
[----:B0-----:R-:W0:Y:S05]  /*6970*/  I2F.F64 R8, R6 ;  /* 0x0000000600087312 */ /* 0x001e2a0000201c00 */
[----:B------:R-:W-:Y:S01]  /*6980*/  DFMA R4, R10, R4, -UR6 ;  /* 0x800000060a047e2b */ /* 0x000fe20008000004 */
[----:B------:R-:W-:Y:S01]  /*6990*/  UMOV UR6, 0x2f417f7f ;  /* 0x2f417f7f00067882 */ /* 0x000fe20000000000 */
[----:B------:R-:W-:-:S06]  /*69a0*/  UMOV UR7, 0x3fba7fb9 ;  /* 0x3fba7fb900077882 */ /* 0x000fcc0000000000 */
[----:B------:R-:W-:Y:S01]  /*69b0*/  DFMA R4, R10, R4, UR6 ;  /* 0x000000060a047e2b */ /* 0x000fe20008000004 */
[----:B------:R-:W-:Y:S01]  /*69c0*/  UMOV UR6, 0x54442d18 ;  /* 0x54442d1800067882 */ /* 0x000fe20000000000 */
[----:B------:R-:W-:Y:S02]  /*69d0*/  UMOV UR7, 0x3ff921fb ;  /* 0x3ff921fb00077882 */ /* 0x000fe40000000000 */
        /* <DEDUP_REMOVED lines=18> */
.L_x_58:
[----:B------:R-:W-:Y:S05]  /*6b00*/  BSYNC.RECONVERGENT B3 ;  /* 0x0000000000037941 */ /* 0x000fea0003800200 */
.L_x_57:
        /* <DEDUP_REMOVED lines=30> */
[----:B------:R-:W-:Y:S02]  /*6cf0*/  MOV R4, R26 ;  /* 0x0000001a00047202 */ /* 0x000fe40000000f00 */
[----:B------:R-:W-:-:S07]  /*6d00*/  MOV R26, 0x6d20 ;  /* 0x00006d20001a7802 */ /* 0x000fce0000000f00 */
[----:B------:R-:W-:Y:S05]  /*6d10*/  CALL.REL.NOINC `($_Z6besselPdS_S_S_i$__internal_trig_reduction_slowpathd) ;  /* 0x0000002800b07944 */ /* 0x000fea0003c00000 */
.L_x_62:
[----:B------:R-:W-:Y:S05]  /*6d20*/  BSYNC.RECONVERGENT B4 ;  /* 0x0000000000047941 */ /* 0x000fea0003800200 */
.L_x_61:
[----:B------:R-:W-:-:S07]  /*6d30*/  VIADD R24, R4, 0x1 ;  /* 0x0000000104187836 */ /* 0x000fce0000000000 */
.L_x_60:
[----:B------:R-:W-:Y:S05]  /*6d40*/  BSYNC.RECONVERGENT B3 ;  /* 0x0000000000037941 */ /* 0x000fea0003800200 */
.L_x_59:
        /* <DEDUP_REMOVED lines=18> */
[----:B------:R-:W-:-:S07]  /*6e70*/  IMAD.MOV.U32 R6, RZ, RZ, RZ ;  /* 0x000000ffff067224 */ /* 0x000fce00078e00ff */
[----:B---3--:R-:W-:Y:S02]  /*6e80*/  DFMA R12, R26, R4, R12 ;  /* 0x000000041a0c722b */ /* 0x008fe4000000000c */
[----:B------:R-:W-:-:S06]  /*6e90*/  DADD R4, -RZ, |R16| ;  /* 0x00000000ff047229 */ /* 0x000fcc0000000510 */
[C---:B------:R-:W-:Y:S01]  /*6ea0*/  DFMA R12, R26.reuse, R12, R14 ;  /* 0x0000000c1a0c722b */ /* 0x040fe2000000000e */
[----:B------:R-:W0:Y:S07]  /*6eb0*/  MUFU.RSQ64H R7, R5 ;  /* 0x0000000500077308 */ /* 0x000e2e0000001c00 */
[----:B----4-:R-:W-:Y:S01]  /*6ec0*/  DFMA R12, R26, R12, R20 ;  /* 0x0000000c1a0c722b */ /* 0x010fe20000000014 */
[----:B------:R-:W-:Y:S02]  /*6ed0*/  IMAD.MOV.U32 R20, RZ, RZ, 0x0 ;  /* 0x00000000ff147424 */ /* 0x000fe400078e00ff */
[----:B------:R-:W-:-:S05]  /*6ee0*/  IMAD.MOV.U32 R21, RZ, RZ, 0x3fd80000 ;  /* 0x3fd80000ff157424 */ /* 0x000fca00078e00ff */
[----:B------:R-:W-:Y:S02]  /*6ef0*/  DFMA R12, R26, R12, R22 ;  /* 0x0000000c1a0c722b */ /* 0x000fe40000000016 */
[----:B0-----:R-:W-:Y:S01]  /*6f00*/  DMUL R14, R6, R6 ;  /* 0x00000006060e7228 */ /* 0x001fe20000000000 */
[----:B------:R-:W-:-:S05]  /*6f10*/  VIADD R22, R5, 0xfff00000 ;  /* 0xfff0000005167836 */ /* 0x000fca0000000000 */
[----:B------:R-:W-:Y:S01]  /*6f20*/  DFMA R8, R12, R8, R8 ;  /* 0x000000080c08722b */ /* 0x000fe20000000008 */
[----:B------:R-:W-:Y:S01]  /*6f30*/  ISETP.GE.U32.AND P1, PT, R22, 0x7fe00000, PT ;  /* 0x7fe000001600780c */ /* 0x000fe20003f26070 */
        /* <DEDUP_REMOVED lines=16> */
.L_x_64:
[----:B------:R-:W-:Y:S05]  /*7040*/  BSYNC.RECONVERGENT B1 ;  /* 0x0000000000017941 */ /* 0x000fea0003800200 */
.L_x_63:
[----:B------:R-:W-:Y:S01]  /*7050*/  UMOV UR6, 0x33d43651 ;  /* 0x33d4365100067882 */ /* 0x000fe20000000000 */
[----:B------:R-:W-:Y:S02]  /*7060*/  UMOV UR7, 0x3fe98845 ;  /* 0x3fe9884500077882 */ /* 0x000fe40000000000 */
[----:B------:R-:W-:-:S08]  /*7070*/  DMUL R6, R6, UR6 ;  /* 0x0000000606067c28 */ /* 0x000fd00008000000 */
[----:B------:R-:W-:-:S08]  /*7080*/  DMUL R6, R10, R6 ;  /* 0x000000060a067228 */ /* 0x000fd00000000000 */
[----:B------:R-:W-:-:S11]  /*7090*/  DMUL R20, R6, R20 ;  /* 0x0000001406147228 */ /* 0x000fd60000000000 */
.L_x_53:
[----:B------:R-:W-:Y:S05]  /*70a0*/  BSYNC.RECONVERGENT B0 ;  /* 0x0000000000007941 */ /* 0x000fea0003800200 */
.L_x_35:
[----:B------:R-:W-:Y:S01]  /*70b0*/  DSETP.GE.AND P0, PT, R16, RZ, PT ;  /* 0x000000ff1000722a */ /* 0x000fe20003f06000 */
[----:B------:R-:W-:Y:S01]  /*70c0*/  BSSY.RECONVERGENT B0, `(.L_x_65) ;  /* 0x0000048000007945 */ /* 0x000fe20003800200 */
[----:B------:R-:W-:Y:S01]  /*70d0*/  MOV R6, 0x0 ;  /* 0x0000000000067802 */ /* 0x000fe20000000f00 */
[----:B------:R-:W-:-:S11]  /*70e0*/  IMAD.MOV.U32 R7, RZ, RZ, -0x80000 ;  /* 0xfff80000ff077424 */ /* 0x000fd600078e00ff */
[----:B------:R-:W-:Y:S05]  /*70f0*/  @!P0 BRA `(.L_x_66) ;  /* 0x0000000400108947 */ /* 0x000fea0003800000 */
[----:B------:R-:W-:Y:S01]  /*7100*/  UMOV UR6, 0x7819e8d2 ;  /* 0x7819e8d200067882 */ /* 0x000fe20000000000 */
[----:B------:R-:W-:Y:S02]  /*7110*/  UMOV UR7, 0x730d6 ;  /* 0x000730d600077882 */ /* 0x000fe40000000000 */
[----:B------:R-:W-:-:S14]  /*7120*/  DSETP.GEU.AND P0, PT, |R16|, UR6, PT ;  /* 0x0000000610007e2a */ /* 0x000fdc000bf0e200 */
[----:B------:R-:W-:Y:S05]  /*7130*/  @P0 BRA `(.L_x_67) ;  /* 0x0000000000700947 */ /* 0x000fea0003800000 */
[----:B------:R-:W0:Y:S01]  /*7140*/  MUFU.RCP64H R5, R17 ;  /* 0x0000001100057308 */ /* 0x000e220000001800 */
[----:B------:R-:W-:Y:S01]  /*7150*/  IMAD.MOV.U32 R4, RZ, RZ, 0x1 ;  /* 0x00000001ff047424 */ /* 0x000fe200078e00ff */
[----:B------:R-:W-:Y:S01]  /*7160*/  UMOV UR6, 0x6dc9c883 ;  /* 0x6dc9c88300067882 */ /* 0x000fe20000000000 */
[----:B------:R-:W-:Y:S01]  /*7170*/  UMOV UR7, 0x3fe45f30 ;  /* 0x3fe45f3000077882 */ /* 0x000fe20000000000 */
[----:B------:R-:W-:Y:S03]  /*7180*/  BSSY.RECONVERGENT B1, `(.L_x_68) ;  /* 0x0000014000017945 */ /* 0x000fe60003800200 */
[----:B0-----:R-:W-:-:S08]  /*7190*/  DFMA R6, -R16, R4, 1 ;  /* 0x3ff000001006742b */ /* 0x001fd00000000104 */
[----:B------:R-:W-:-:S08]  /*71a0*/  DFMA R6, R6, R6, R6 ;  /* 0x000000060606722b */ /* 0x000fd00000000006 */
[----:B------:R-:W-:-:S08]  /*71b0*/  DFMA R6, R4, R6, R4 ;  /* 0x000000060406722b */ /* 0x000fd00000000004 */
[----:B------:R-:W-:-:S08]  /*71c0*/  DFMA R4, -R16, R6, 1 ;  /* 0x3ff000001004742b */ /* 0x000fd00000000106 */
[----:B------:R-:W-:-:S08]  /*71d0*/  DFMA R4, R6, R4, R6 ;  /* 0x000000040604722b */ /* 0x000fd00000000006 */
[----:B------:R-:W-:-:S08]  /*71e0*/  DMUL R6, R4, -UR6 ;  /* 0x8000000604067c28 */ /* 0x000fd00008000000 */
[----:B------:R-:W-:-:S08]  /*71f0*/  DFMA R8, -R16, R6, -UR6 ;  /* 0x8000000610087e2b */ /* 0x000fd00008000106 */
[----:B------:R-:W-:-:S10]  /*7200*/  DFMA R4, R4, R8, R6 ;  /* 0x000000080404722b */ /* 0x000fd40000000006 */
[----:B------:R-:W-:-:S05]  /*7210*/  FFMA R6, RZ, R17, R5 ;  /* 0x00000011ff067223 */ /* 0x000fca0000000005 */
[----:B------:R-:W-:-:S13]  /*7220*/  FSETP.GT.AND P0, PT, |R6|, 1.469367938527859385e-39, PT ;  /* 0x001000000600780b */ /* 0x000fda0003f04200 */
[----:B------:R-:W-:Y:S05]  /*7230*/  @P0 BRA `(.L_x_69) ;  /* 0x0000000000200947 */ /* 0x000fea0003800000 */
[----:B------:R-:W-:Y:S01]  /*7240*/  IMAD.MOV.U32 R11, RZ, RZ, R17 ;  /* 0x000000ffff0b7224 */ /* 0x000fe200078e0011 */
[----:B------:R-:W-:Y:S01]  /*7250*/  MOV R14, 0x72a0 ;  /* 0x000072a0000e7802 */ /* 0x000fe20000000f00 */
[----:B------:R-:W-:Y:S02]  /*7260*/  IMAD.MOV.U32 R10, RZ, RZ, R16 ;  /* 0x000000ffff0a7224 */ /* 0x000fe400078e0010 */
[----:B------:R-:W-:Y:S02]  /*7270*/  IMAD.MOV.U32 R12, RZ, RZ, 0x6dc9c883 ;  /* 0x6dc9c883ff0c7424 */ /* 0x000fe400078e00ff */
[----:B------:R-:W-:-:S07]  /*7280*/  IMAD.MOV.U32 R13, RZ, RZ, -0x401ba0d0 ;  /* 0xbfe45f30ff0d7424 */ /* 0x000fce00078e00ff */
[----:B------:R-:W-:Y:S05]  /*7290*/  CALL.REL.NOINC `($__internal_1_$__cuda_sm20_div_rn_f64_full) ;  /* 0x0000001c005c7944 */ /* 0x000fea0003c00000 */
[----:B------:R-:W-:Y:S02]  /*72a0*/  IMAD.MOV.U32 R4, RZ, RZ, R22 ;  /* 0x000000ffff047224 */ /* 0x000fe400078e0016 */
[----:B------:R-:W-:-:S07]  /*72b0*/  IMAD.MOV.U32 R5, RZ, RZ, R23 ;  /* 0x000000ffff057224 */ /* 0x000fce00078e0017 */
.L_x_69:
[----:B------:R-:W-:Y:S05]  /*72c0*/  BSYNC.RECONVERGENT B1 ;  /* 0x0000000000017941 */ /* 0x000fea0003800200 */
.L_x_68:
[----:B------:R-:W-:Y:S02]  /*72d0*/  IMAD.MOV.U32 R6, RZ, RZ, R4 ;  /* 0x000000ffff067224 */ /* 0x000fe400078e0004 */
[----:B------:R-:W-:Y:S01]  /*72e0*/  IMAD.MOV.U32 R7, RZ, RZ, R5 ;  /* 0x000000ffff077224 */ /* 0x000fe200078e0005 */
[----:B------:R-:W-:Y:S06]  /*72f0*/  BRA `(.L_x_66) ;  /* 0x0000000000907947 */ /* 0x000fec0003800000 */
.L_x_67:
[----:B------:R-:W0:Y:S01]  /*7300*/  MUFU.RCP64H R5, R17 ;  /* 0x0000001100057308 */ /* 0x000e220000001800 */
[----:B------:R-:W-:Y:S01]  /*7310*/  IMAD.MOV.U32 R4, RZ, RZ, 0x1 ;  /* 0x00000001ff047424 */ /* 0x000fe200078e00ff */
[----:B------:R-:W-:Y:S01]  /*7320*/  BSSY.RECONVERGENT B1, `(.L_x_70) ;  /* 0x0000015000017945 */ /* 0x000fe20003800200 */
[----:B------:R-:W-:-:S04]  /*7330*/  DSETP.GEU.AND P1, PT, R16, RZ, PT ;  /* 0x000000ff1000722a */ /* 0x000fc80003f2e000 */
[----:B0-----:R-:W-:-:S08]  /*7340*/  DFMA R6, -R16, R4, 1 ;  /* 0x3ff000001006742b */ /* 0x001fd00000000104 */
[----:B------:R-:W-:-:S08]  /*7350*/  DFMA R6, R6, R6, R6 ;  /* 0x000000060606722b */ /* 0x000fd00000000006 */
[----:B------:R-:W-:-:S08]  /*7360*/  DFMA R6, R4, R6, R4 ;  /* 0x000000060406722b */ /* 0x000fd00000000004 */
[----:B------:R-:W-:-:S08]  /*7370*/  DFMA R4, -R16, R6, 1 ;  /* 0x3ff000001004742b */ /* 0x000fd00000000106 */
[----:B------:R-:W-:-:S08]  /*7380*/  DFMA R8, R6, R4, R6 ;  /* 0x000000040608722b */ /* 0x000fd00000000006 */
[----:B------:R-:W-:-:S08]  /*7390*/  DMUL R4, R8, 2 ;  /* 0x4000000008047828 */ /* 0x000fd00000000000 */
[----:B------:R-:W-:-:S08]  /*73a0*/  DFMA R6, -R16, R4, 2 ;  /* 0x400000001006742b */ /* 0x000fd00000000104 */
[----:B------:R-:W-:-:S10]  /*73b0*/  DFMA R4, R8, R6, R4 ;  /* 0x000000060804722b */ /* 0x000fd40000000004 */
[----:B------:R-:W-:-:S05]  /*73c0*/  FFMA R6, RZ, R17, R5 ;  /* 0x00000011ff067223 */ /* 0x000fca0000000005 */
[----:B------:R-:W-:-:S13]  /*73d0*/  FSETP.GT.AND P0, PT, |R6|, 1.469367938527859385e-39, PT ;  /* 0x001000000600780b */ /* 0x000fda0003f04200 */
[----:B------:R-:W-:Y:S05]  /*73e0*/  @P0 BRA `(.L_x_71) ;  /* 0x0000000000200947 */ /* 0x000fea0003800000 */
[----:B------:R-:W-:Y:S01]  /*73f0*/  MOV R12, RZ ;  /* 0x000000ff000c7202 */ /* 0x000fe20000000f00 */
[----:B------:R-:W-:Y:S01]  /*7400*/  IMAD.MOV.U32 R13, RZ, RZ, 0x40000000 ;  /* 0x40000000ff0d7424 */ /* 0x000fe200078e00ff */
[----:B------:R-:W-:Y:S01]  /*7410*/  MOV R14, 0x7450 ;  /* 0x00007450000e7802 */ /* 0x000fe20000000f00 */
[----:B------:R-:W-:Y:S02]  /*7420*/  IMAD.MOV.U32 R10, RZ, RZ, R16 ;  /* 0x000000ffff0a7224 */ /* 0x000fe400078e0010 */
[----:B------:R-:W-:-:S07]  /*7430*/  IMAD.MOV.U32 R11, RZ, RZ, R17 ;  /* 0x000000ffff0b7224 */ /* 0x000fce00078e0011 */
[----:B------:R-:W-:Y:S05]  /*7440*/  CALL.REL.NOINC `($__internal_1_$__cuda_sm20_div_rn_f64_full) ;  /* 0x0000001800f07944 */ /* 0x000fea0003c00000 */
[----:B------:R-:W-:Y:S02]  /*7450*/  IMAD.MOV.U32 R4, RZ, RZ, R22 ;  /* 0x000000ffff047224 */ /* 0x000fe400078e0016 */
[----:B------:R-:W-:-:S07]  /*7460*/  IMAD.MOV.U32 R5, RZ, RZ, R23 ;  /* 0x000000ffff057224 */ /* 0x000fce00078e0017 */
.L_x_71:
[----:B------:R-:W-:Y:S05]  /*7470*/  BSYNC.RECONVERGENT B1 ;  /* 0x0000000000017941 */ /* 0x000fea0003800200 */
.L_x_70:
[C---:B------:R-:W-:Y:S01]  /*7480*/  DSETP.NEU.AND P2, PT, R16.reuse, RZ, PT ;  /* 0x000000ff1000722a */ /* 0x040fe20003f4d000 */
[----:B------:R-:W-:Y:S01]  /*7490*/  IMAD.MOV.U32 R7, RZ, RZ, -0x100000 ;  /* 0xfff00000ff077424 */ /* 0x000fe200078e00ff */
[----:B------:R-:W-:-:S04]  /*74a0*/  DSETP.GTU.AND P0, PT, R16, RZ, PT ;  /* 0x000000ff1000722a */ /* 0x000fc80003f0c000 */
[----:B------:R-:W-:Y:S02]  /*74b0*/  FSEL R7, R7, -QNAN , !P2 ;  /* 0xfff8000007077808 */ /* 0x000fe40005000000 */
[----:B------:R-:W-:Y:S02]  /*74c0*/  FSEL R6, R18, RZ, P0 ;  /* 0x000000ff12067208 */ /* 0x000fe40000000000 */
[----:B------:R-:W-:-:S06]  /*74d0*/  FSEL R7, R19, R7, P0 ;  /* 0x0000000713077208 */ /* 0x000fcc0000000000 */
[----:B------:R-:W-:-:S10]  /*74e0*/  DFMA R20, R4, R6, -R20 ;  /* 0x000000060414722b */ /* 0x000fd40000000814 */
[----:B------:R-:W-:Y:S02]  /*74f0*/  FSEL R6, R20, RZ, P1 ;  /* 0x000000ff14067208 */ /* 0x000fe40000800000 */
[----:B------:R-:W-:-:S06]  /*7500*/  FSEL R7, R21, +QNAN , P1 ;  /* 0x7ff8000015077808 */ /* 0x000fcc0000800000 */
[----:B------:R-:W-:-:S14]  /*7510*/  DSETP.NAN.AND P0, PT, R6, R6, PT ;  /* 0x000000060600722a */ /* 0x000fdc0003f08000 */
[----:B------:R-:W-:Y:S02]  /*7520*/  @P0 IMAD.MOV.U32 R6, RZ, RZ, 0x0 ;  /* 0x00000000ff060424 */ /* 0x000fe400078e00ff */
[----:B------:R-:W-:-:S07]  /*7530*/  @P0 IMAD.MOV.U32 R7, RZ, RZ, -0x100000 ;  /* 0xfff00000ff070424 */ /* 0x000fce00078e00ff */
.L_x_66:
[----:B------:R-:W-:Y:S05]  /*7540*/  BSYNC.RECONVERGENT B0 ;  /* 0x0000000000007941 */ /* 0x000fea0003800200 */
.L_x_65:
[----:B------:R-:W0:Y:S02]  /*7550*/  LDC.64 R8, c[0x0][0x388] ;  /* 0x0000e200ff087b82 */ /* 0x000e240000000a00 */
[----:B0-----:R-:W-:-:S05]  /*7560*/  IMAD.WIDE R8, R0, 0x8, R8 ;  /* 0x0000000800087825 */ /* 0x001fca00078e0208 */
[----:B------:R0:W-:Y:S04]  /*7570*/  STG.E.64 desc[UR4][R8.64], R6 ;  /* 0x0000000608007986 */ /* 0x0001e8000c101b04 */
[----:B------:R-:W2:Y:S01]  /*7580*/  LDG.E.64 R4, desc[UR4][R2.64] ;  /* 0x0000000402047981 */ /* 0x000ea2000c1e1b00 */
[----:B------:R-:W-:Y:S01]  /*7590*/  BSSY.RECONVERGENT B0, `(.L_x_72) ;  /* 0x00000ba000007945 */ /* 0x000fe20003800200 */
[----:B--2---:R-:W-:-:S10]  /*75a0*/  DADD R10, -RZ, |R4| ;  /* 0x00000000ff0a7229 */ /* 0x004fd40000000504 */
[----:B------:R-:W-:-:S05]  /*75b0*/  VIADD R10, R11, 0xbfd9e604 ;  /* 0xbfd9e6040b0a7836 */ /* 0x000fca0000000000 */
[----:B------:R-:W-:-:S13]  /*75c0*/  ISETP.GT.U32.AND P0, PT, R10, 0x799e603, PT ;  /* 0x0799e6030a00780c */ /* 0x000fda0003f04070 */
[----:B0-----:R-:W-:Y:S05]  /*75d0*/  @P0 BRA `(.L_x_73) ;  /* 0x00000008000c0947 */ /* 0x001fea0003800000 */
[----:B------:R-:W-:Y:S01]  /*75e0*/  DMUL R6, |R4|, 0.5 ;  /* 0x3fe0000004067828 */ /* 0x000fe20000000200 */
[----:B------:R-:W-:Y:S01]  /*75f0*/  IMAD.MOV.U32 R8, RZ, RZ, 0x652b82fe ;  /* 0x652b82feff087424 */ /* 0x000fe200078e00ff */
[----:B------:R-:W-:Y:S01]  /*7600*/  UMOV UR6, 0xfefa39ef ;  /* 0xfefa39ef00067882 */ /* 0x000fe20000000000 */
[----:B------:R-:W-:Y:S01]  /*7610*/  IMAD.MOV.U32 R9, RZ, RZ, 0x3ff71547 ;  /* 0x3ff71547ff097424 */ /* 0x000fe200078e00ff */
[----:B------:R-:W-:Y:S01]  /*7620*/  UMOV UR7, 0x3fe62e42 ;  /* 0x3fe62e4200077882 */ /* 0x000fe20000000000 */
[----:B------:R-:W0:Y:S01]  /*7630*/  MUFU.RCP64H R19, R11 ;  /* 0x0000000b00137308 */ /* 0x000e220000001800 */
[----:B------:R-:W-:Y:S01]  /*7640*/  IMAD.MOV.U32 R18, RZ, RZ, RZ ;  /* 0x000000ffff127224 */ /* 0x000fe200078e00ff */
[----:B------:R-:W-:Y:S02]  /*7650*/  BSSY.RECONVERGENT B1, `(.L_x_74) ;  /* 0x000003b000017945 */ /* 0x000fe40003800200 */
[----:B------:R-:W-:Y:S01]  /*7660*/  DFMA R8, R6, R8, 6.75539944105574400000e+15 ;  /* 0x433800000608742b */ /* 0x000fe20000000008 */
[----:B------:R-:W-:-:S07]  /*7670*/  FSETP.GEU.AND P0, PT, |R7|, 4.1917929649353027344, PT ;  /* 0x4086232b0700780b */ /* 0x000fce0003f0e200 */
[----:B------:R-:W-:Y:S02]  /*7680*/  DADD R12, R8, -6.75539944105574400000e+15 ;  /* 0xc3380000080c7429 */ /* 0x000fe40000000000 */
[----:B0-----:R-:W-:-:S06]  /*7690*/  DFMA R20, -|R4|, R18, 1 ;  /* 0x3ff000000414742b */ /* 0x001fcc0000000312 */
[----:B------:R-:W-:Y:S01]  /*76a0*/  DFMA R14, R12, -UR6, R6 ;  /* 0x800000060c0e7c2b */ /* 0x000fe20008000006 */
[----:B------:R-:W-:Y:S01]  /*76b0*/  UMOV UR6, 0x3b39803f ;  /* 0x3b39803f00067882 */ /* 0x000fe20000000000 */
[----:B------:R-:W-:-:S06]  /*76c0*/  UMOV UR7, 0x3c7abc9e ;  /* 0x3c7abc9e00077882 */ /* 0x000fcc0000000000 */
[----:B------:R-:W-:Y:S01]  /*76d0*/  DFMA R12, R12, -UR6, R14 ;  /* 0x800000060c0c7c2b */ /* 0x000fe2000800000e */
[----:B------:R-:W-:Y:S01]  /*76e0*/  UMOV UR6, 0x69ce2bdf ;  /* 0x69ce2bdf00067882 */ /* 0x000fe20000000000 */
[----:B------:R-:W-:Y:S01]  /*76f0*/  MOV R14, 0xfca213ea ;  /* 0xfca213ea000e7802 */ /* 0x000fe20000000f00 */
[----:B------:R-:W-:Y:S01]  /*7700*/  IMAD.MOV.U32 R15, RZ, RZ, 0x3e928af3 ;  /* 0x3e928af3ff0f7424 */ /* 0x000fe200078e00ff */
[----:B------:R-:W-:-:S05]  /*7710*/  UMOV UR7, 0x3e5ade15 ;  /* 0x3e5ade1500077882 */ /* 0x000fca0000000000 */
[----:B------:R-:W-:Y:S01]  /*7720*/  DFMA R14, R12, UR6, R14 ;  /* 0x000000060c0e7c2b */ /* 0x000fe2000800000e */
        /* <DEDUP_REMOVED lines=23> */
[----:B------:R-:W-:-:S08]  /*78a0*/  DFMA R14, R12, R14, UR6 ;  /* 0x000000060c0e7e2b */ /* 0x000fd0000800000e */
[----:B------:R-:W-:-:S08]  /*78b0*/  DFMA R14, R12, R14, 1 ;  /* 0x3ff000000c0e742b */ /* 0x000fd0000000000e */
[----:B------:R-:W-:Y:S02]  /*78c0*/  DFMA R16, R12, R14, 1 ;  /* 0x3ff000000c10742b */ /* 0x000fe4000000000e */
[----:B------:R-:W-:-:S08]  /*78d0*/  DFMA R14, R20, R20, R20 ;  /* 0x00000014140e722b */ /* 0x000fd00000000014 */
[----:B------:R-:W-:Y:S01]  /*78e0*/  DFMA R14, R18, R14, R18 ;  /* 0x0000000e120e722b */ /* 0x000fe20000000012 */
[----:B------:R-:W-:Y:S02]  /*78f0*/  IMAD R13, R8, 0x100000, R17 ;  /* 0x00100000080d7824 */ /* 0x000fe400078e0211 */
[----:B------:R-:W-:Y:S02]  /*7900*/  IMAD.MOV.U32 R18, RZ, RZ, 0x4ff37461 ;  /* 0x4ff37461ff127424 */ /* 0x000fe400078e00ff */
[----:B------:R-:W-:Y:S02]  /*7910*/  IMAD.MOV.U32 R19, RZ, RZ, 0x41ffefdd ;  /* 0x41ffefddff137424 */ /* 0x000fe400078e00ff */
[----:B------:R-:W-:Y:S01]  /*7920*/  IMAD.MOV.U32 R12, RZ, RZ, R16 ;  /* 0x000000ffff0c7224 */ /* 0x000fe200078e0010 */
[----:B------:R-:W-:Y:S06]  /*7930*/  @!P0 BRA `(.L_x_75) ;  /* 0x0000000000308947 */ /* 0x000fec0003800000 */
[----:B------:R-:W-:Y:S01]  /*7940*/  FSETP.GEU.AND P1, PT, |R7|, 4.2275390625, PT ;  /* 0x408748000700780b */ /* 0x000fe20003f2e200 */
[C---:B------:R-:W-:Y:S02]  /*7950*/  DADD R12, R6.reuse, +INF ;  /* 0x7ff00000060c7429 */ /* 0x040fe40000000000 */
[----:B------:R-:W-:-:S08]  /*7960*/  DSETP.GEU.AND P0, PT, R6, RZ, PT ;  /* 0x000000ff0600722a */ /* 0x000fd00003f0e000 */
[----:B------:R-:W-:Y:S02]  /*7970*/  FSEL R12, R12, RZ, P0 ;  /* 0x000000ff0c0c7208 */ /* 0x000fe40000000000 */
[----:B------:R-:W-:Y:S02]  /*7980*/  @!P1 LEA.HI R9, R8, R8, RZ, 0x1 ;  /* 0x0000000808099211 */ /* 0x000fe400078f08ff */
[----:B------:R-:W-:Y:S02]  /*7990*/  FSEL R13, R13, RZ, P0 ;  /* 0x000000ff0d0d7208 */ /* 0x000fe40000000000 */
[----:B------:R-:W-:-:S05]  /*79a0*/  @!P1 SHF.R.S32.HI R9, RZ, 0x1, R9 ;  /* 0x00000001ff099819 */ /* 0x000fca0000011409 */
[----:B------:R-:W-:Y:S02]  /*79b0*/  @!P1 IMAD.IADD R6, R8, 0x1, -R9 ;  /* 0x0000000108069824 */ /* 0x000fe400078e0a09 */
[----:B------:R-:W-:-:S03]  /*79c0*/  @!P1 IMAD R17, R9, 0x100000, R17 ;  /* 0x0010000009119824 */ /* 0x000fc600078e0211 */
[----:B------:R-:W-:Y:S01]  /*79d0*/  @!P1 LEA R7, R6, 0x3ff00000, 0x14 ;  /* 0x3ff0000006079811 */ /* 0x000fe200078ea0ff */
[----:B------:R-:W-:-:S06]  /*79e0*/  @!P1 IMAD.MOV.U32 R6, RZ, RZ, RZ ;  /* 0x000000ffff069224 */ /* 0x000fcc00078e00ff */
[----:B------:R-:W-:-:S11]  /*79f0*/  @!P1 DMUL R12, R16, R6 ;  /* 0x00000006100c9228 */ /* 0x000fd60000000000 */
.L_x_75:
[----:B------:R-:W-:Y:S05]  /*7a00*/  BSYNC.RECONVERGENT B1 ;  /* 0x0000000000017941 */ /* 0x000fea0003800200 */
.L_x_74:
[----:B------:R-:W-:Y:S01]  /*7a10*/  UMOV UR6, 0xfc237b1d ;  /* 0xfc237b1d00067882 */ /* 0x000fe20000000000 */
[----:B------:R-:W-:Y:S02]  /*7a20*/  UMOV UR7, 0x41f2f851 ;  /* 0x41f2f85100077882 */ /* 0x000fe40000000000 */
[----:B------:R-:W-:Y:S01]  /*7a30*/  DFMA R6, R14, UR6, R18 ;  /* 0x000000060e067c2b */ /* 0x000fe20008000012 */
        /* <DEDUP_REMOVED lines=31> */
[----:B------:R-:W0:Y:S01]  /*7c30*/  MUFU.RSQ64H R7, R11 ;  /* 0x0000000b00077308 */ /* 0x000e220000001c00 */
[----:B------:R-:W-:Y:S01]  /*7c40*/  UMOV UR7, 0x3fb6aa7c ;  /* 0x3fb6aa7c00077882 */ /* 0x000fe20000000000 */
[----:B------:R-:W-:-:S04]  /*7c50*/  IMAD.MOV.U32 R6, RZ, RZ, RZ ;  /* 0x000000ffff067224 */ /* 0x000fc800078e00ff */
[----:B------:R-:W-:Y:S01]  /*7c60*/  DFMA R8, R14, R8, UR6 ;  /* 0x000000060e087e2b */ /* 0x000fe20008000008 */
[----:B------:R-:W-:Y:S01]  /*7c70*/  UMOV UR6, 0x735a091e ;  /* 0x735a091e00067882 */ /* 0x000fe20000000000 */
[----:B------:R-:W-:-:S06]  /*7c80*/  UMOV UR7, 0x3fa6eac2 ;  /* 0x3fa6eac200077882 */ /* 0x000fcc0000000000 */
[----:B------:R-:W-:Y:S01]  /*7c90*/  DFMA R16, R14, R8, UR6 ;  /* 0x000000060e107e2b */ /* 0x000fe20008000008 */
[----:B------:R-:W-:Y:S01]  /*7ca0*/  UMOV UR6, 0x90561e71 ;  /* 0x90561e7100067882 */ /* 0x000fe20000000000 */
[----:B------:R-:W-:Y:S01]  /*7cb0*/  UMOV UR7, 0x3f9debaa ;  /* 0x3f9debaa00077882 */ /* 0x000fe20000000000 */
[----:B0-----:R-:W-:-:S05]  /*7cc0*/  DMUL R8, R6, R6 ;  /* 0x0000000606087228 */ /* 0x001fca0000000000 */
[----:B------:R-:W-:Y:S01]  /*7cd0*/  DFMA R16, R14, R16, UR6 ;  /* 0x000000060e107e2b */ /* 0x000fe20008000010 */
[----:B------:R-:W-:Y:S01]  /*7ce0*/  UMOV UR6, 0xdfd23f70 ;  /* 0xdfd23f7000067882 */ /* 0x000fe20000000000 */
[----:B------:R-:W-:Y:S01]  /*7cf0*/  UMOV UR7, 0x3f9cb94d ;  /* 0x3f9cb94d00077882 */ /* 0x000fe20000000000 */
[----:B------:R-:W-:Y:S01]  /*7d00*/  DFMA R8, |R4|, -R8, 1 ;  /* 0x3ff000000408742b */ /* 0x000fe20000000a08 */
[----:B------:R-:W-:Y:S01]  /*7d10*/  IMAD.MOV.U32 R4, RZ, RZ, 0x0 ;  /* 0x00000000ff047424 */ /* 0x000fe200078e00ff */
[----:B------:R-:W-:-:S03]  /*7d20*/  MOV R5, 0x3fd80000 ;  /* 0x3fd8000000057802 */ /* 0x000fc60000000f00 */
[----:B------:R-:W-:Y:S01]  /*7d30*/  DFMA R16, R14, R16, UR6 ;  /* 0x000000060e107e2b */ /* 0x000fe20008000010 */
[----:B------:R-:W-:Y:S01]  /*7d40*/  UMOV UR6, 0x33d30179 ;  /* 0x33d3017900067882 */ /* 0x000fe20000000000 */
[----:B------:R-:W-:Y:S01]  /*7d50*/  UMOV UR7, 0x3fa98845 ;  /* 0x3fa9884500077882 */ /* 0x000fe20000000000 */
[----:B------:R-:W-:Y:S02]  /*7d60*/  DFMA R4, R8, R4, 0.5 ;  /* 0x3fe000000804742b */ /* 0x000fe40000000004 */
[----:B------:R-:W-:-:S03]  /*7d70*/  DMUL R8, R6, R8 ;  /* 0x0000000806087228 */ /* 0x000fc60000000000 */
[----:B------:R-:W-:Y:S01]  /*7d80*/  DFMA R16, R14, R16, UR6 ;  /* 0x000000060e107e2b */ /* 0x000fe20008000010 */
[----:B------:R-:W-:Y:S01]  /*7d90*/  UMOV UR6, 0x33d43657 ;  /* 0x33d4365700067882 */ /* 0x000fe20000000000 */
[----:B------:R-:W-:-:S03]  /*7da0*/  UMOV UR7, 0x3fd98845 ;  /* 0x3fd9884500077882 */ /* 0x000fc60000000000 */
[----:B------:R-:W-:-:S03]  /*7db0*/  DFMA R4, R8, R4, R6 ;  /* 0x000000040804722b */ /* 0x000fc60000000006 */
[----:B------:R-:W-:-:S08]  /*7dc0*/  DFMA R16, R14, R16, UR6 ;  /* 0x000000060e107e2b */ /* 0x000fd00008000010 */
[----:B------:R-:W-:-:S08]  /*7dd0*/  DMUL R4, R4, R16 ;  /* 0x0000001004047228 */ /* 0x000fd00000000000 */
[----:B------:R-:W-:-:S08]  /*7de0*/  DMUL R4, R4, R12 ;  /* 0x0000000c04047228 */ /* 0x000fd00000000000 */
[----:B------:R-:W-:Y:S01]  /*7df0*/  DMUL R4, R4, R12 ;  /* 0x0000000c04047228 */ /* 0x000fe20000000000 */
[----:B------:R-:W-:Y:S10]  /*7e00*/  BRA `(.L_x_76) ;  /* 0x0000000000c87947 */ /* 0x000ff40003800000 */
.L_x_73:
[----:B------:R-:W-:Y:S01]  /*7e10*/  DMUL R4, R4, R4 ;  /* 0x0000000404047228 */ /* 0x000fe20000000000 */
[----:B------:R-:W-:Y:S01]  /*7e20*/  IMAD.MOV.U32 R6, RZ, RZ, 0x50ab516f ;  /* 0x50ab516fff067424 */ /* 0x000fe200078e00ff */
[----:B------:R-:W-:Y:S01]  /*7e30*/  UMOV UR6, 0x92957da6 ;  /* 0x92957da600067882 */ /* 0x000fe20000000000 */
        /* <DEDUP_REMOVED lines=45> */
[----:B------:R-:W-:-:S08]  /*8110*/  DFMA R6, R4, R6, 0.25 ;  /* 0x3fd000000406742b */ /* 0x000fd00000000006 */
[----:B------:R-:W-:-:S11]  /*8120*/  DFMA R4, R4, R6, 1 ;  /* 0x3ff000000404742b */ /* 0x000fd60000000006 */
.L_x_76:
[----:B------:R-:W-:Y:S05]  /*8130*/  BSYNC.RECONVERGENT B0 ;  /* 0x0000000000007941 */ /* 0x000fea0003800200 */
.L_x_72:
        /* <DEDUP_REMOVED lines=26> */
[----:B------:R-:W-:Y:S01]  /*82e0*/  IMAD.MOV.U32 R12, RZ, RZ, -0x35dec16 ;  /* 0xfca213eaff0c7424 */ /* 0x000fe200078e00ff */
[----:B------:R-:W-:Y:S01]  /*82f0*/  UMOV UR7, 0x3e5ade15 ;  /* 0x3e5ade1500077882 */ /* 0x000fe20000000000 */
[----:B------:R-:W-:-:S06]  /*8300*/  IMAD.MOV.U32 R13, RZ, RZ, 0x3e928af3 ;  /* 0x3e928af3ff0d7424 */ /* 0x000fcc00078e00ff */
        /* <DEDUP_REMOVED lines=29> */
[----:B------:R-:W-:Y:S01]  /*84e0*/  IMAD R11, R6, 0x100000, R15 ;  /* 0x00100000060b7824 */ /* 0x000fe200078e020f */
[----:B------:R-:W-:Y:S01]  /*84f0*/  MOV R10, R14 ;  /* 0x0000000e000a7202 */ /* 0x000fe20000000f00 */
[----:B------:R-:W-:Y:S02]  /*8500*/  IMAD.MOV.U32 R16, RZ, RZ, -0x597efbda ;  /* 0xa6810426ff107424 */ /* 0x000fe400078e00ff */
[----:B------:R-:W-:Y:S01]  /*8510*/  IMAD.MOV.U32 R17, RZ, RZ, 0x420a9923 ;  /* 0x420a9923ff117424 */ /* 0x000fe200078e00ff */
        /* <DEDUP_REMOVED lines=13> */
.L_x_80:
[----:B------:R-:W-:Y:S05]  /*85f0*/  BSYNC.RECONVERGENT B1 ;  /* 0x0000000000017941 */ /* 0x000fea0003800200 */
.L_x_79:
[----:B------:R-:W-:Y:S01]  /*8600*/  UMOV UR6, 0xa7e5a092 ;  /* 0xa7e5a09200067882 */ /* 0x000fe20000000000 */
[----:B------:R-:W-:Y:S02]  /*8610*/  UMOV UR7, 0x41d8729d ;  /* 0x41d8729d00077882 */ /* 0x000fe40000000000 */
[----:B------:R-:W-:Y:S01]  /*8620*/  DFMA R4, R12, UR6, -R16 ;  /* 0x000000060c047c2b */ /* 0x000fe20008000810 */
[----:B------:R-:W-:Y:S01]  /*8630*/  UMOV UR6, 0xb3c5ffe0 ;  /* 0xb3c5ffe000067882 */ /* 0x000fe20000000000 */
[----:B------:R-:W-:Y:S01]  /*8640*/  UMOV UR7, 0x42015d3d ;  /* 0x42015d3d00077882 */ /* 0x000fe20000000000 */
[----:B------:R-:W-:Y:S02]  /*8650*/  IMAD.MOV.U32 R16, RZ, RZ, 0x0 ;  /* 0x00000000ff107424 */ /* 0x000fe400078e00ff */
[----:B------:R-:W-:-:S03]  /*8660*/  IMAD.MOV.U32 R17, RZ, RZ, 0x3fd80000 ;  /* 0x3fd80000ff117424 */ /* 0x000fc600078e00ff */
        /* <DEDUP_REMOVED lines=29> */
[----:B------:R-:W0:Y:S01]  /*8840*/  MUFU.RSQ64H R5, R9 ;  /* 0x0000000900057308 */ /* 0x000e220000001c00 */
[----:B------:R-:W-:Y:S01]  /*8850*/  UMOV UR7, 0x3fbbbdc1 ;  /* 0x3fbbbdc100077882 */ /* 0x000fe20000000000 */
[----:B------:R-:W-:-:S04]  /*8860*/  IMAD.MOV.U32 R4, RZ, RZ, RZ ;  /* 0x000000ffff047224 */ /* 0x000fc800078e00ff */
[----:B------:R-:W-:Y:S01]  /*8870*/  DFMA R6, R12, R6, -UR6 ;  /* 0x800000060c067e2b */ /* 0x000fe20008000006 */
[----:B------:R-:W-:Y:S01]  /*8880*/  UMOV UR6, 0xcf55fc53 ;  /* 0xcf55fc5300067882 */ /* 0x000fe20000000000 */
[----:B------:R-:W-:-:S06]  /*8890*/  UMOV UR7, 0x3fad76aa ;  /* 0x3fad76aa00077882 */ /* 0x000fcc0000000000 */
[----:B------:R-:W-:Y:S01]  /*88a0*/  DFMA R14, R12, R6, -UR6 ;  /* 0x800000060c0e7e2b */ /* 0x000fe20008000006 */
[----:B------:R-:W-:Y:S01]  /*88b0*/  UMOV UR6, 0xff86494b ;  /* 0xff86494b00067882 */ /* 0x000fe20000000000 */
[----:B------:R-:W-:Y:S01]  /*88c0*/  UMOV UR7, 0x3fa4f1c4 ;  /* 0x3fa4f1c400077882 */ /* 0x000fe20000000000 */
[----:B0-----:R-:W-:-:S05]  /*88d0*/  DMUL R6, R4, R4 ;  /* 0x0000000404067228 */ /* 0x001fca0000000000 */
[----:B------:R-:W-:Y:S01]  /*88e0*/  DFMA R14, R12, R14, -UR6 ;  /* 0x800000060c0e7e2b */ /* 0x000fe2000800000e */
[----:B------:R-:W-:Y:S01]  /*88f0*/  UMOV UR6, 0xe3c7167e ;  /* 0xe3c7167e00067882 */ /* 0x000fe20000000000 */
[----:B------:R-:W-:Y:S01]  /*8900*/  UMOV UR7, 0x3fa7efc0 ;  /* 0x3fa7efc000077882 */ /* 0x000fe20000000000 */
[----:B------:R-:W-:-:S05]  /*8910*/  DFMA R6, |R2|, -R6, 1 ;  /* 0x3ff000000206742b */ /* 0x000fca0000000a06 */
[----:B------:R-:W-:Y:S01]  /*8920*/  DFMA R14, R12, R14, -UR6 ;  /* 0x800000060c0e7e2b */ /* 0x000fe2000800000e */
[----:B------:R-:W-:Y:S01]  /*8930*/  UMOV UR6, 0xe6decf48 ;  /* 0xe6decf4800067882 */ /* 0x000fe20000000000 */
[----:B------:R-:W-:Y:S01]  /*8940*/  UMOV UR7, 0x3fc32633 ;  /* 0x3fc3263300077882 */ /* 0x000fe20000000000 */
[----:B------:R-:W-:Y:S02]  /*8950*/  DFMA R8, R6, R16, 0.5 ;  /* 0x3fe000000608742b */ /* 0x000fe40000000010 */
[----:B------:R-:W-:-:S03]  /*8960*/  DMUL R6, R4, R6 ;  /* 0x0000000604067228 */ /* 0x000fc60000000000 */
[----:B------:R-:W-:Y:S01]  /*8970*/  DFMA R14, R12, R14, -UR6 ;  /* 0x800000060c0e7e2b */ /* 0x000fe2000800000e */
[----:B------:R-:W-:Y:S01]  /*8980*/  UMOV UR6, 0x33d43649 ;  /* 0x33d4364900067882 */ /* 0x000fe20000000000 */
[----:B------:R-:W-:-:S03]  /*8990*/  UMOV UR7, 0x3fd98845 ;  /* 0x3fd9884500077882 */ /* 0x000fc60000000000 */
[----:B------:R-:W-:-:S03]  /*89a0*/  DFMA R6, R6, R8, R4 ;  /* 0x000000080606722b */ /* 0x000fc60000000004 */
[----:B------:R-:W-:-:S08]  /*89b0*/  DFMA R14, R12, R14, UR6 ;  /* 0x000000060c0e7e2b */ /* 0x000fd0000800000e */
[----:B------:R-:W-:-:S08]  /*89c0*/  DMUL R6, R6, R14 ;  /* 0x0000000e06067228 */ /* 0x000fd00000000000 */
[----:B------:R-:W-:-:S08]  /*89d0*/  DMUL R6, R6, R10 ;  /* 0x0000000a06067228 */ /* 0x000fd00000000000 */
[----:B------:R-:W-:-:S10]  /*89e0*/  DMUL R6, R6, R10 ;  /* 0x0000000a06067228 */ /* 0x000fd40000000000 */
[----:B------:R-:W-:Y:S01]  /*89f0*/  LOP3.LUT R7, R7, 0x80000000, R3, 0xb8, !PT ;  /* 0x8000000007077812 */ /* 0x000fe200078eb803 */
[----:B------:R-:W-:Y:S06]  /*8a00*/  BRA `(.L_x_81) ;  /* 0x0000000000cc7947 */ /* 0x000fec0003800000 */
.L_x_78:
[C---:B------:R-:W-:Y:S01]  /*8a10*/  DMUL R4, R2.reuse, R2 ;  /* 0x0000000202047228 */ /* 0x040fe20000000000 */
[----:B------:R-:W-:Y:S01]  /*8a20*/  IMAD.MOV.U32 R6, RZ, RZ, -0x3d76e750 ;  /* 0xc28918b0ff067424 */ /* 0x000fe200078e00ff */
[----:B------:R-:W-:Y:S01]  /*8a30*/  UMOV UR6, 0xe367973f ;  /* 0xe367973f00067882 */ /* 0x000fe20000000000 */
[----:B------:R-:W-:Y:S01]  /*8a40*/  IMAD.MOV.U32 R7, RZ, RZ, 0x38a76b71 ;  /* 0x38a76b71ff077424 */ /* 0x000fe200078e00ff */
[----:B------:R-:W-:Y:S01]  /*8a50*/  UMOV UR7, 0x38268d52 ;  /* 0x38268d5200077882 */ /* 0x000fe20000000000 */
[----:B------:R-:W-:-:S04]  /*8a60*/  DMUL R8, R2, 0.5 ;  /* 0x3fe0000002087828 */ /* 0x000fc80000000000 */
        /* <DEDUP_REMOVED lines=43> */
[----:B------:R-:W-:-:S08]  /*8d20*/  DMUL R6, R4, R6 ;  /* 0x0000000604067228 */ /* 0x000fd00000000000 */
[----:B------:R-:W-:-:S11]  /*8d30*/  DFMA R6, R2, R6, R8 ;  /* 0x000000060206722b */ /* 0x000fd60000000008 */
.L_x_81:
[----:B------:R-:W-:Y:S05]  /*8d40*/  BSYNC.RECONVERGENT B0 ;  /* 0x0000000000007941 */ /* 0x000fea0003800200 */
.L_x_77:
[----:B------:R-:W0:Y:S02]  /*8d50*/  LDC.64 R2, c[0x0][0x398] ;  /* 0x0000e600ff027b82 */ /* 0x000e240000000a00 */
[----:B0-----:R-:W-:-:S05]  /*8d60*/  IMAD.WIDE R2, R0, 0x8, R2 ;  /* 0x0000000800027825 */ /* 0x001fca00078e0202 */
[----:B------:R-:W-:Y:S01]  /*8d70*/  STG.E.64 desc[UR4][R2.64], R6 ;  /* 0x0000000602007986 */ /* 0x000fe2000c101b04 */
[----:B------:R-:W-:Y:S05]  /*8d80*/  EXIT ;  /* 0x000000000000794d */ /* 0x000fea0003800000 */
        .weak           $__internal_0_$__cuda_sm20_dblrcp_rn_slowpath_v3
        .type           $__internal_0_$__cuda_sm20_dblrcp_rn_slowpath_v3,@function
        .size           $__internal_0_$__cuda_sm20_dblrcp_rn_slowpath_v3,($__internal_1_$__cuda_sm20_div_rn_f64_full - $__internal_0_$__cuda_sm20_dblrcp_rn_slowpath_v3)
$__internal_0_$__cuda_sm20_dblrcp_rn_slowpath_v3:
[----:B------:R-:W-:Y:S01]  /*8d90*/  DSETP.GTU.AND P0, PT, |R4|, +INF , PT ;  /* 0x7ff000000400742a */ /* 0x000fe20003f0c200 */
[----:B------:R-:W-:-:S13]  /*8da0*/  BSSY.RECONVERGENT B2, `(.L_x_82) ;  /* 0x0000024000027945 */ /* 0x000fda0003800200 */
[----:B------:R-:W-:Y:S05]  /*8db0*/  @P0 BRA `(.L_x_83) ;  /* 0x0000000000800947 */ /* 0x000fea0003800000 */
[----:B------:R-:W-:-:S05]  /*8dc0*/  LOP3.LUT R18, R5, 0x7fffffff, RZ, 0xc0, !PT ;  /* 0x7fffffff05127812 */ /* 0x000fca00078ec0ff */
[----:B------:R-:W-:-:S05]  /*8dd0*/  VIADD R14, R18, 0xffffffff ;  /* 0xffffffff120e7836 */ /* 0x000fca0000000000 */
[----:B------:R-:W-:-:S13]  /*8de0*/  ISETP.GE.U32.AND P0, PT, R14, 0x7fefffff, PT ;  /* 0x7fefffff0e00780c */ /* 0x000fda0003f06070 */
[----:B------:R-:W-:Y:S01]  /*8df0*/  @P0 LOP3.LUT R15, R5, 0x7ff00000, RZ, 0x3c, !PT ;  /* 0x7ff00000050f0812 */ /* 0x000fe200078e3cff */
[----:B------:R-:W-:Y:S01]  /*8e00*/  @P0 IMAD.MOV.U32 R14, RZ, RZ, RZ ;  /* 0x000000ffff0e0224 */ /* 0x000fe200078e00ff */
[----:B------:R-:W-:Y:S06]  /*8e10*/  @P0 BRA `(.L_x_84) ;  /* 0x0000000000700947 */ /* 0x000fec0003800000 */
[----:B------:R-:W-:-:S13]  /*8e20*/  ISETP.GE.U32.AND P0, PT, R18, 0x1000001, PT ;  /* 0x010000011200780c */ /* 0x000fda0003f06070 */
[----:B------:R-:W-:Y:S05]  /*8e30*/  @!P0 BRA `(.L_x_85) ;  /* 0x0000000000388947 */ /* 0x000fea0003800000 */
[----:B------:R-:W-:Y:S01]  /*8e40*/  VIADD R15, R5, 0xc0200000 ;  /* 0xc0200000050f7836 */ /* 0x000fe20000000000 */
[----:B------:R-:W-:Y:S01]  /*8e50*/  MOV R14, R4 ;  /* 0x00000004000e7202 */ /* 0x000fe20000000f00 */
[----:B------:R-:W-:Y:S02]  /*8e60*/  IMAD.MOV.U32 R18, RZ, RZ, R13 ;  /* 0x000000ffff127224 */ /* 0x000fe400078e000d */
[----:B------:R-:W0:Y:S04]  /*8e70*/  MUFU.RCP64H R19, R15 ;  /* 0x0000000f00137308 */ /* 0x000e280000001800 */
[----:B0-----:R-:W-:-:S08]  /*8e80*/  DFMA R20, -R14, R18, 1 ;  /* 0x3ff000000e14742b */ /* 0x001fd00000000112 */
[----:B------:R-:W-:-:S08]  /*8e90*/  DFMA R20, R20, R20, R20 ;  /* 0x000000141414722b */ /* 0x000fd00000000014 */
[----:B------:R-:W-:-:S08]  /*8ea0*/  DFMA R20, R18, R20, R18 ;  /* 0x000000141214722b */ /* 0x000fd00000000012 */
[----:B------:R-:W-:-:S08]  /*8eb0*/  DFMA R18, -R14, R20, 1 ;  /* 0x3ff000000e12742b */ /* 0x000fd00000000114 */
[----:B------:R-:W-:-:S08]  /*8ec0*/  DFMA R18, R20, R18, R20 ;  /* 0x000000121412722b */ /* 0x000fd00000000014 */
[----:B------:R-:W-:-:S08]  /*8ed0*/  DMUL R18, R18, 2.2250738585072013831e-308 ;  /* 0x0010000012127828 */ /* 0x000fd00000000000 */
[----:B------:R-:W-:-:S08]  /*8ee0*/  DFMA R20, -R4, R18, 1 ;  /* 0x3ff000000414742b */ /* 0x000fd00000000112 */
[----:B------:R-:W-:-:S08]  /*8ef0*/  DFMA R20, R20, R20, R20 ;  /* 0x000000141414722b */ /* 0x000fd00000000014 */
[----:B------:R-:W-:Y:S01]  /*8f00*/  DFMA R14, R18, R20, R18 ;  /* 0x00000014120e722b */ /* 0x000fe20000000012 */
[----:B------:R-:W-:Y:S10]  /*8f10*/  BRA `(.L_x_84) ;  /* 0x0000000000307947 */ /* 0x000ff40003800000 */
.L_x_85:
[----:B------:R-:W-:Y:S01]  /*8f20*/  DMUL R18, R4, 8.11296384146066816958e+31 ;  /* 0x4690000004127828 */ /* 0x000fe20000000000 */
[----:B------:R-:W-:-:S05]  /*8f30*/  IMAD.MOV.U32 R14, RZ, RZ, R13 ;  /* 0x000000ffff0e7224 */ /* 0x000fca00078e000d */
[----:B------:R-:W0:Y:S02]  /*8f40*/  MUFU.RCP64H R15, R19 ;  /* 0x00000013000f7308 */ /* 0x000e240000001800 */
[----:B0-----:R-:W-:-:S08]  /*8f50*/  DFMA R20, -R18, R14, 1 ;  /* 0x3ff000001214742b */ /* 0x001fd0000000010e */
[----:B------:R-:W-:-:S08]  /*8f60*/  DFMA R20, R20, R20, R20 ;  /* 0x000000141414722b */ /* 0x000fd00000000014 */
[----:B------:R-:W-:-:S08]  /*8f70*/  DFMA R20, R14, R20, R14 ;  /* 0x000000140e14722b */ /* 0x000fd0000000000e */
[----:B------:R-:W-:-:S08]  /*8f80*/  DFMA R14, -R18, R20, 1 ;  /* 0x3ff00000120e742b */ /* 0x000fd00000000114 */
[----:B------:R-:W-:-:S08]  /*8f90*/  DFMA R14, R20, R14, R20 ;  /* 0x0000000e140e722b */ /* 0x000fd00000000014 */
[----:B------:R-:W-:Y:S01]  /*8fa0*/  DMUL R14, R14, 8.11296384146066816958e+31 ;  /* 0x469000000e0e7828 */ /* 0x000fe20000000000 */
[----:B------:R-:W-:Y:S10]  /*8fb0*/  BRA `(.L_x_84) ;  /* 0x0000000000087947 */ /* 0x000ff40003800000 */
.L_x_83:
[----:B------:R-:W-:Y:S01]  /*8fc0*/  LOP3.LUT R15, R5, 0x80000, RZ, 0xfc, !PT ;  /* 0x00080000050f7812 */ /* 0x000fe200078efcff */
[----:B------:R-:W-:-:S07]  /*8fd0*/  IMAD.MOV.U32 R14, RZ, RZ, R4 ;  /* 0x000000ffff0e7224 */ /* 0x000fce00078e0004 */
.L_x_84:
[----:B------:R-:W-:Y:S05]  /*8fe0*/  BSYNC.RECONVERGENT B2 ;  /* 0x0000000000027941 */ /* 0x000fea0003800200 */
.L_x_82:
[----:B------:R-:W-:-:S04]  /*8ff0*/  IMAD.MOV.U32 R13, RZ, RZ, 0x0 ;  /* 0x00000000ff0d7424 */ /* 0x000fc800078e00ff */
[----:B------:R-:W-:Y:S05]  /*9000*/  RET.REL.NODEC R12 `(_Z6besselPdS_S_S_i) ;  /* 0xffffff6c0cfc7950 */ /* 0x000fea0003c3ffff */
        .weak           $__internal_1_$__cuda_sm20_div_rn_f64_full
        .type           $__internal_1_$__cuda_sm20_div_rn_f64_full,@function
        .size           $__internal_1_$__cuda_sm20_div_rn_f64_full,($__internal_2_$__cuda_sm20_drsqrt_f64_slowpath_v2 - $__internal_1_$__cuda_sm20_div_rn_f64_full)
$__internal_1_$__cuda_sm20_div_rn_f64_full:
[C---:B------:R-:W-:Y:S01]  /*9010*/  FSETP.GEU.AND P0, PT, |R11|.reuse, 1.469367938527859385e-39, PT ;  /* 0x001000000b00780b */ /* 0x040fe20003f0e200 */
[----:B------:R-:W-:Y:S01]  /*9020*/  IMAD.MOV.U32 R26, RZ, RZ, 0x1 ;  /* 0x00000001ff1a7424 */ /* 0x000fe200078e00ff */
[----:B------:R-:W-:Y:S01]  /*9030*/  LOP3.LUT R8, R11, 0x800fffff, RZ, 0xc0, !PT ;  /* 0x800fffff0b087812 */ /* 0x000fe200078ec0ff */
[----:B------:R-:W-:Y:S01]  /*9040*/  BSSY.RECONVERGENT B2, `(.L_x_86) ;  /* 0x0000055000027945 */ /* 0x000fe20003800200 */
[C---:B------:R-:W-:Y:S02]  /*9050*/  FSETP.GEU.AND P3, PT, |R13|.reuse, 1.469367938527859385e-39, PT ;  /* 0x001000000d00780b */ /* 0x040fe40003f6e200 */
[----:B------:R-:W-:Y:S01]  /*9060*/  LOP3.LUT R9, R8, 0x3ff00000, RZ, 0xfc, !PT ;  /* 0x3ff0000008097812 */ /* 0x000fe200078efcff */
[----:B------:R-:W-:Y:S01]  /*9070*/  IMAD.MOV.U32 R8, RZ, RZ, R10 ;  /* 0x000000ffff087224 */ /* 0x000fe200078e000a */
[----:B------:R-:W-:Y:S02]  /*9080*/  LOP3.LUT R15, R13, 0x7ff00000, RZ, 0xc0, !PT ;  /* 0x7ff000000d0f7812 */ /* 0x000fe400078ec0ff */
[----:B------:R-:W-:-:S03]  /*9090*/  LOP3.LUT R24, R11, 0x7ff00000, RZ, 0xc0, !PT ;  /* 0x7ff000000b187812 */ /* 0x000fc600078ec0ff */
[----:B------:R-:W-:Y:S01]  /*90a0*/  @!P0 DMUL R8, R10, 8.98846567431157953865e+307 ;  /* 0x7fe000000a088828 */ /* 0x000fe20000000000 */
[----:B------:R-:W-:-:S03]  /*90b0*/  ISETP.GE.U32.AND P2, PT, R15, R24, PT ;  /* 0x000000180f00720c */ /* 0x000fc60003f46070 */
[----:B------:R-:W-:Y:S01]  /*90c0*/  @!P3 LOP3.LUT R22, R11, 0x7ff00000, RZ, 0xc0, !PT ;  /* 0x7ff000000b16b812 */ /* 0x000fe200078ec0ff */
[----:B------:R-:W-:Y:S01]  /*90d0*/  @!P3 IMAD.MOV.U32 R28, RZ, RZ, RZ ;  /* 0x000000ffff1cb224 */ /* 0x000fe200078e00ff */
[----:B------:R-:W0:Y:S02]  /*90e0*/  MUFU.RCP64H R27, R9 ;  /* 0x00000009001b7308 */ /* 0x000e240000001800 */
[----:B------:R-:W-:Y:S01]  /*90f0*/  @!P3 ISETP.GE.U32.AND P4, PT, R15, R22, PT ;  /* 0x000000160f00b20c */ /* 0x000fe20003f86070 */
[----:B------:R-:W-:-:S05]  /*9100*/  IMAD.MOV.U32 R22, RZ, RZ, 0x1ca00000 ;  /* 0x1ca00000ff167424 */ /* 0x000fca00078e00ff */
[----:B------:R-:W-:-:S04]  /*9110*/  @!P3 SEL R23, R22, 0x63400000, !P4 ;  /* 0x634000001617b807 */ /* 0x000fc80006000000 */
[----:B------:R-:W-:-:S04]  /*9120*/  @!P3 LOP3.LUT R23, R23, 0x80000000, R13, 0xf8, !PT ;  /* 0x800000001717b812 */ /* 0x000fc800078ef80d */
[----:B------:R-:W-:Y:S01]  /*9130*/  @!P3 LOP3.LUT R29, R23, 0x100000, RZ, 0xfc, !PT ;  /* 0x00100000171db812 */ /* 0x000fe200078efcff */
[----:B0-----:R-:W-:-:S08]  /*9140*/  DFMA R6, R26, -R8, 1 ;  /* 0x3ff000001a06742b */ /* 0x001fd00000000808 */
[----:B------:R-:W-:-:S08]  /*9150*/  DFMA R6, R6, R6, R6 ;  /* 0x000000060606722b */ /* 0x000fd00000000006 */
[----:B------:R-:W-:Y:S01]  /*9160*/  DFMA R26, R26, R6, R26 ;  /* 0x000000061a1a722b */ /* 0x000fe2000000001a */
[----:B------:R-:W-:Y:S01]  /*9170*/  SEL R7, R22, 0x63400000, !P2 ;  /* 0x6340000016077807 */ /* 0x000fe20005000000 */
[----:B------:R-:W-:-:S03]  /*9180*/  IMAD.MOV.U32 R6, RZ, RZ, R12 ;  /* 0x000000ffff067224 */ /* 0x000fc600078e000c */
[----:B------:R-:W-:-:S03]  /*9190*/  LOP3.LUT R7, R7, 0x800fffff, R13, 0xf8, !PT ;  /* 0x800fffff07077812 */ /* 0x000fc600078ef80d */
[----:B------:R-:W-:-:S03]  /*91a0*/  DFMA R30, R26, -R8, 1 ;  /* 0x3ff000001a1e742b */ /* 0x000fc60000000808 */
[----:B------:R-:W-:-:S05]  /*91b0*/  @!P3 DFMA R6, R6, 2, -R28 ;  /* 0x400000000606b82b */ /* 0x000fca000000081c */
[----:B------:R-:W-:Y:S01]  /*91c0*/  DFMA R26, R26, R30, R26 ;  /* 0x0000001e1a1a722b */ /* 0x000fe2000000001a */
[----:B------:R-:W-:Y:S02]  /*91d0*/  IMAD.MOV.U32 R31, RZ, RZ, R15 ;  /* 0x000000ffff1f7224 */ /* 0x000fe400078e000f */
[----:B------:R-:W-:Y:S01]  /*91e0*/  IMAD.MOV.U32 R30, RZ, RZ, R24 ;  /* 0x000000ffff1e7224 */ /* 0x000fe200078e0018 */
[----:B------:R-:W-:Y:S02]  /*91f0*/  @!P0 LOP3.LUT R30, R9, 0x7ff00000, RZ, 0xc0, !PT ;  /* 0x7ff00000091e8812 */ /* 0x000fe400078ec0ff */
[----:B------:R-:W-:Y:S02]  /*9200*/  @!P3 LOP3.LUT R31, R7, 0x7ff00000, RZ, 0xc0, !PT ;  /* 0x7ff00000071fb812 */ /* 0x000fe400078ec0ff */
[----:B------:R-:W-:Y:S01]  /*9210*/  DMUL R28, R26, R6 ;  /* 0x000000061a1c7228 */ /* 0x000fe20000000000 */
[----:B------:R-:W-:Y:S01]  /*9220*/  VIADD R32, R30, 0xffffffff ;  /* 0xffffffff1e207836 */ /* 0x000fe20000000000 */
[----:B------:R-:W-:-:S04]  /*9230*/  IADD3 R23, PT, PT, R31, -0x1, RZ ;  /* 0xffffffff1f177810 */ /* 0x000fc80007ffe0ff */
[----:B------:R-:W-:Y:S02]  /*9240*/  ISETP.GT.U32.AND P0, PT, R23, 0x7feffffe, PT ;  /* 0x7feffffe1700780c */ /* 0x000fe40003f04070 */
[----:B------:R-:W-:Y:S02]  /*9250*/  DFMA R24, R28, -R8, R6 ;  /* 0x800000081c18722b */ /* 0x000fe40000000006 */
[----:B------:R-:W-:-:S06]  /*9260*/  ISETP.GT.U32.OR P0, PT, R32, 0x7feffffe, P0 ;  /* 0x7feffffe2000780c */ /* 0x000fcc0000704470 */
[----:B------:R-:W-:-:S07]  /*9270*/  DFMA R24, R26, R24, R28 ;  /* 0x000000181a18722b */ /* 0x000fce000000001c */
[----:B------:R-:W-:Y:S05]  /*9280*/  @P0 BRA `(.L_x_87) ;  /* 0x00000000006c0947 */ /* 0x000fea0003800000 */
[----:B------:R-:W-:-:S04]  /*9290*/  LOP3.LUT R26, R11, 0x7ff00000, RZ, 0xc0, !PT ;  /* 0x7ff000000b1a7812 */ /* 0x000fc800078ec0ff */
[CC--:B------:R-:W-:Y:S02]  /*92a0*/  VIADDMNMX R12, R15.reuse, -R26.reuse, 0xb9600000, !PT ;  /* 0xb96000000f0c7446 */ /* 0x0c0fe4000780091a */
[----:B------:R-:W-:Y:S02]  /*92b0*/  ISETP.GE.U32.AND P0, PT, R15, R26, PT ;  /* 0x0000001a0f00720c */ /* 0x000fe40003f06070 */
[----:B------:R-:W-:Y:S02]  /*92c0*/  VIMNMX R12, PT, PT, R12, 0x46a00000, PT ;  /* 0x46a000000c0c7848 */ /* 0x000fe40003fe0100 */
[----:B------:R-:W-:-:S05]  /*92d0*/  SEL R15, R22, 0x63400000, !P0 ;  /* 0x63400000160f7807 */ /* 0x000fca0004000000 */
[----:B------:R-:W-:Y:S02]  /*92e0*/  IMAD.IADD R15, R12, 0x1, -R15 ;  /* 0x000000010c0f7824 */ /* 0x000fe400078e0a0f */
[----:B------:R-:W-:Y:S02]  /*92f0*/  IMAD.MOV.U32 R12, RZ, RZ, RZ ;  /* 0x000000ffff0c7224 */ /* 0x000fe400078e00ff */
[----:B------:R-:W-:-:S06]  /*9300*/  VIADD R13, R15, 0x7fe00000 ;  /* 0x7fe000000f0d7836 */ /* 0x000fcc0000000000 */
[----:B------:R-:W-:-:S10]  /*9310*/  DMUL R22, R24, R12 ;  /* 0x0000000c18167228 */ /* 0x000fd40000000000 */
[----:B------:R-:W-:-:S13]  /*9320*/  FSETP.GTU.AND P0, PT, |R23|, 1.469367938527859385e-39, PT ;  /* 0x001000001700780b */ /* 0x000fda0003f0c200 */
[----:B------:R-:W-:Y:S05]  /*9330*/  @P0 BRA `(.L_x_88) ;  /* 0x0000000000940947 */ /* 0x000fea0003800000 */
[----:B------:R-:W-:Y:S01]  /*9340*/  DFMA R6, R24, -R8, R6 ;  /* 0x800000081806722b */ /* 0x000fe20000000006 */
[----:B------:R-:W-:-:S09]  /*9350*/  IMAD.MOV.U32 R12, RZ, RZ, RZ ;  /* 0x000000ffff0c7224 */ /* 0x000fd200078e00ff */
[C---:B------:R-:W-:Y:S02]  /*9360*/  FSETP.NEU.AND P0, PT, R7.reuse, RZ, PT ;  /* 0x000000ff0700720b */ /* 0x040fe40003f0d000 */
[----:B------:R-:W-:-:S04]  /*9370*/  LOP3.LUT R11, R7, 0x80000000, R11, 0x48, !PT ;  /* 0x80000000070b7812 */ /* 0x000fc800078e480b */
[----:B------:R-:W-:-:S07]  /*9380*/  LOP3.LUT R13, R11, R13, RZ, 0xfc, !PT ;  /* 0x0000000d0b0d7212 */ /* 0x000fce00078efcff */
[----:B------:R-:W-:Y:S05]  /*9390*/  @!P0 BRA `(.L_x_88) ;  /* 0x00000000007c8947 */ /* 0x000fea0003800000 */
[----:B------:R-:W-:Y:S01]  /*93a0*/  IMAD.MOV R7, RZ, RZ, -R15 ;  /* 0x000000ffff077224 */ /* 0x000fe200078e0a0f */
[----:B------:R-:W-:Y:S01]  /*93b0*/  DMUL.RP R12, R24, R12 ;  /* 0x0000000c180c7228 */ /* 0x000fe20000008000 */
[----:B------:R-:W-:-:S06]  /*93c0*/  IMAD.MOV.U32 R6, RZ, RZ, RZ ;  /* 0x000000ffff067224 */ /* 0x000fcc00078e00ff */
[----:B------:R-:W-:-:S03]  /*93d0*/  DFMA R6, R22, -R6, R24 ;  /* 0x800000061606722b */ /* 0x000fc60000000018 */
[----:B------:R-:W-:-:S03]  /*93e0*/  LOP3.LUT R11, R13, R11, RZ, 0x3c, !PT ;  /* 0x0000000b0d0b7212 */ /* 0x000fc600078e3cff */
[----:B------:R-:W-:-:S04]  /*93f0*/  IADD3 R6, PT, PT, -R15, -0x43300000, RZ ;  /* 0xbcd000000f067810 */ /* 0x000fc80007ffe1ff */
[----:B------:R-:W-:-:S04]  /*9400*/  FSETP.NEU.AND P0, PT, |R7|, R6, PT ;  /* 0x000000060700720b */ /* 0x000fc80003f0d200 */
[----:B------:R-:W-:Y:S02]  /*9410*/  FSEL R22, R12, R22, !P0 ;  /* 0x000000160c167208 */ /* 0x000fe40004000000 */
[----:B------:R-:W-:Y:S01]  /*9420*/  FSEL R23, R11, R23, !P0 ;  /* 0x000000170b177208 */ /* 0x000fe20004000000 */
[----:B------:R-:W-:Y:S06]  /*9430*/  BRA `(.L_x_88) ;  /* 0x0000000000547947 */ /* 0x000fec0003800000 */
.L_x_87:
[----:B------:R-:W-:-:S14]  /*9440*/  DSETP.NAN.AND P0, PT, R12, R12, PT ;  /* 0x0000000c0c00722a */ /* 0x000fdc0003f08000 */
[----:B------:R-:W-:Y:S05]  /*9450*/  @P0 BRA `(.L_x_89) ;  /* 0x0000000000440947 */ /* 0x000fea0003800000 */
[----:B------:R-:W-:-:S14]  /*9460*/  DSETP.NAN.AND P0, PT, R10, R10, PT ;  /* 0x0000000a0a00722a */ /* 0x000fdc0003f08000 */
[----:B------:R-:W-:Y:S05]  /*9470*/  @P0 BRA `(.L_x_90) ;  /* 0x0000000000300947 */ /* 0x000fea0003800000 */
[----:B------:R-:W-:Y:S01]  /*9480*/  ISETP.NE.AND P0, PT, R31, R30, PT ;  /* 0x0000001e1f00720c */ /* 0x000fe20003f05270 */
[----:B------:R-:W-:Y:S02]  /*9490*/  IMAD.MOV.U32 R22, RZ, RZ, 0x0 ;  /* 0x00000000ff167424 */ /* 0x000fe400078e00ff */
[----:B------:R-:W-:-:S10]  /*94a0*/  IMAD.MOV.U32 R23, RZ, RZ, -0x80000 ;  /* 0xfff80000ff177424 */ /* 0x000fd400078e00ff */
[----:B------:R-:W-:Y:S05]  /*94b0*/  @!P0 BRA `(.L_x_88) ;  /* 0x0000000000348947 */ /* 0x000fea0003800000 */
[----:B------:R-:W-:Y:S02]  /*94c0*/  ISETP.NE.AND P0, PT, R31, 0x7ff00000, PT ;  /* 0x7ff000001f00780c */ /* 0x000fe40003f05270 */
[----:B------:R-:W-:Y:S02]  /*94d0*/  LOP3.LUT R23, R13, 0x80000000, R11, 0x48, !PT ;  /* 0x800000000d177812 */ /* 0x000fe400078e480b */
[----:B------:R-:W-:-:S13]  /*94e0*/  ISETP.EQ.OR P0, PT, R30, RZ, !P0 ;  /* 0x000000ff1e00720c */ /* 0x000fda0004702670 */
[----:B------:R-:W-:Y:S01]  /*94f0*/  @P0 LOP3.LUT R6, R23, 0x7ff00000, RZ, 0xfc, !PT ;  /* 0x7ff0000017060812 */ /* 0x000fe200078efcff */
[----:B------:R-:W-:Y:S02]  /*9500*/  @!P0 IMAD.MOV.U32 R22, RZ, RZ, RZ ;  /* 0x000000ffff168224 */ /* 0x000fe400078e00ff */
[----:B------:R-:W-:Y:S01]  /*9510*/  @P0 IMAD.MOV.U32 R22, RZ, RZ, RZ ;  /* 0x000000ffff160224 */ /* 0x000fe200078e00ff */
[----:B------:R-:W-:Y:S01]  /*9520*/  @P0 MOV R23, R6 ;  /* 0x0000000600170202 */ /* 0x000fe20000000f00 */
[----:B------:R-:W-:Y:S06]  /*9530*/  BRA `(.L_x_88) ;  /* 0x0000000000147947 */ /* 0x000fec0003800000 */
.L_x_90:
[----:B------:R-:W-:Y:S01]  /*9540*/  LOP3.LUT R23, R11, 0x80000, RZ, 0xfc, !PT ;  /* 0x000800000b177812 */ /* 0x000fe200078efcff */
[----:B------:R-:W-:Y:S01]  /*9550*/  IMAD.MOV.U32 R22, RZ, RZ, R10 ;  /* 0x000000ffff167224 */ /* 0x000fe200078e000a */
[----:B------:R-:W-:Y:S06]  /*9560*/  BRA `(.L_x_88) ;  /* 0x0000000000087947 */ /* 0x000fec0003800000 */
.L_x_89:
[----:B------:R-:W-:Y:S01]  /*9570*/  LOP3.LUT R23, R13, 0x80000, RZ, 0xfc, !PT ;  /* 0x000800000d177812 */ /* 0x000fe200078efcff */
[----:B------:R-:W-:-:S07]  /*9580*/  IMAD.MOV.U32 R22, RZ, RZ, R12 ;  /* 0x000000ffff167224 */ /* 0x000fce00078e000c */
.L_x_88:
[----:B------:R-:W-:Y:S05]  /*9590*/  BSYNC.RECONVERGENT B2 ;  /* 0x0000000000027941 */ /* 0x000fea0003800200 */
.L_x_86:
[----:B------:R-:W-:-:S04]  /*95a0*/  IMAD.MOV.U32 R15, RZ, RZ, 0x0 ;  /* 0x00000000ff0f7424 */ /* 0x000fc800078e00ff */
[----:B------:R-:W-:Y:S05]  /*95b0*/  RET.REL.NODEC R14 `(_Z6besselPdS_S_S_i) ;  /* 0xffffff680e907950 */ /* 0x000fea0003c3ffff */
        .weak           $__internal_2_$__cuda_sm20_drsqrt_f64_slowpath_v2
        .type           $__internal_2_$__cuda_sm20_drsqrt_f64_slowpath_v2,@function
        .size           $__internal_2_$__cuda_sm20_drsqrt_f64_slowpath_v2,($_Z6besselPdS_S_S_i$__internal_trig_reduction_slowpathd - $__internal_2_$__cuda_sm20_drsqrt_f64_slowpath_v2)
$__internal_2_$__cuda_sm20_drsqrt_f64_slowpath_v2:
[----:B------:R-:W-:Y:S01]  /*95c0*/  IMAD.MOV.U32 R26, RZ, RZ, R6 ;  /* 0x000000ffff1a7224 */ /* 0x000fe200078e0006 */
[----:B------:R-:W-:Y:S01]  /*95d0*/  BSSY.RECONVERGENT B2, `(.L_x_91) ;  /* 0x000001e000027945 */ /* 0x000fe20003800200 */
[----:B------:R-:W-:Y:S01]  /*95e0*/  IMAD.MOV.U32 R27, RZ, RZ, R7 ;  /* 0x000000ffff1b7224 */ /* 0x000fe200078e0007 */
[----:B------:R-:W-:-:S05]  /*95f0*/  LOP3.LUT R6, R7, 0x80000000, RZ, 0xc0, !PT ;  /* 0x8000000007067812 */ /* 0x000fca00078ec0ff */
[----:B------:R-:W-:-:S14]  /*9600*/  DSETP.NEU.AND P0, PT, R26, RZ, PT ;  /* 0x000000ff1a00722a */ /* 0x000fdc0003f0d000 */
[----:B------:R-:W-:Y:S05]  /*9610*/  @!P0 BRA `(.L_x_92) ;  /* 0x00000000005c8947 */ /* 0x000fea0003800000 */
[----:B------:R-:W-:-:S14]  /*9620*/  DSETP.GTU.AND P0, PT, |R26|, +INF , PT ;  /* 0x7ff000001a00742a */ /* 0x000fdc0003f0c200 */
[----:B------:R-:W-:Y:S05]  /*9630*/  @P0 BRA `(.L_x_93) ;  /* 0x00000000004c0947 */ /* 0x000fea0003800000 */
[----:B------:R-:W-:-:S13]  /*9640*/  ISETP.NE.AND P0, PT, R6, RZ, PT ;  /* 0x000000ff0600720c */ /* 0x000fda0003f05270 */
[----:B------:R-:W-:Y:S02]  /*9650*/  @P0 IMAD.MOV.U32 R6, RZ, RZ, 0x0 ;  /* 0x00000000ff060424 */ /* 0x000fe400078e00ff */
[----:B------:R-:W-:Y:S01]  /*9660*/  @P0 IMAD.MOV.U32 R7, RZ, RZ, -0x80000 ;  /* 0xfff80000ff070424 */ /* 0x000fe200078e00ff */
[----:B------:R-:W-:Y:S06]  /*9670*/  @P0 BRA `(.L_x_94) ;  /* 0x00000000004c0947 */ /* 0x000fec0003800000 */
[----:B------:R-:W-:-:S14]  /*9680*/  DSETP.NEU.AND P0, PT, |R26|, +INF , PT ;  /* 0x7ff000001a00742a */ /* 0x000fdc0003f0d200 */
[----:B------:R-:W-:Y:S01]  /*9690*/  @!P0 CS2R R6, SRZ ;  /* 0x0000000000068805 */ /* 0x000fe2000001ff00 */
[----:B------:R-:W-:Y:S06]  /*96a0*/  @!P0 BRA `(.L_x_94) ;  /* 0x0000000000408947 */ /* 0x000fec0003800000 */
[----:B------:R-:W-:Y:S01]  /*96b0*/  DMUL R26, R26, 1.80143985094819840000e+16 ;  /* 0x435000001a1a7828 */ /* 0x000fe20000000000 */
[----:B------:R-:W-:Y:S02]  /*96c0*/  IMAD.MOV.U32 R6, RZ, RZ, RZ ;  /* 0x000000ffff067224 */ /* 0x000fe400078e00ff */
[----:B------:R-:W-:Y:S02]  /*96d0*/  IMAD.MOV.U32 R14, RZ, RZ, 0x0 ;  /* 0x00000000ff0e7424 */ /* 0x000fe400078e00ff */
[----:B------:R-:W-:Y:S01]  /*96e0*/  IMAD.MOV.U32 R15, RZ, RZ, 0x3fd80000 ;  /* 0x3fd80000ff0f7424 */ /* 0x000fe200078e00ff */
[----:B------:R-:W0:Y:S02]  /*96f0*/  MUFU.RSQ64H R7, R27 ;  /* 0x0000001b00077308 */ /* 0x000e240000001c00 */
[----:B0-----:R-:W-:-:S08]  /*9700*/  DMUL R12, R6, R6 ;  /* 0x00000006060c7228 */ /* 0x001fd00000000000 */
[----:B------:R-:W-:-:S08]  /*9710*/  DFMA R12, R26, -R12, 1 ;  /* 0x3ff000001a0c742b */ /* 0x000fd0000000080c */
[----:B------:R-:W-:Y:S02]  /*9720*/  DFMA R14, R12, R14, 0.5 ;  /* 0x3fe000000c0e742b */ /* 0x000fe4000000000e */
[----:B------:R-:W-:-:S08]  /*9730*/  DMUL R12, R6, R12 ;  /* 0x0000000c060c7228 */ /* 0x000fd00000000000 */
[----:B------:R-:W-:-:S08]  /*9740*/  DFMA R6, R14, R12, R6 ;  /* 0x0000000c0e06722b */ /* 0x000fd00000000006 */
[----:B------:R-:W-:Y:S01]  /*9750*/  DMUL R6, R6, 134217728 ;  /* 0x41a0000006067828 */ /* 0x000fe20000000000 */
[----:B------:R-:W-:Y:S10]  /*9760*/  BRA `(.L_x_94) ;  /* 0x0000000000107947 */ /* 0x000ff40003800000 */
.L_x_93:
[----:B------:R-:W-:Y:S01]  /*9770*/  DADD R6, R26, R26 ;  /* 0x000000001a067229 */ /* 0x000fe2000000001a */
[----:B------:R-:W-:Y:S10]  /*9780*/  BRA `(.L_x_94) ;  /* 0x0000000000087947 */ /* 0x000ff40003800000 */
.L_x_92:
[----:B------:R-:W-:Y:S01]  /*9790*/  LOP3.LUT R7, R6, 0x7ff00000, RZ, 0xfc, !PT ;  /* 0x7ff0000006077812 */ /* 0x000fe200078efcff */
[----:B------:R-:W-:-:S07]  /*97a0*/  IMAD.MOV.U32 R6, RZ, RZ, RZ ;  /* 0x000000ffff067224 */ /* 0x000fce00078e00ff */
.L_x_94:
[----:B------:R-:W-:Y:S05]  /*97b0*/  BSYNC.RECONVERGENT B2 ;  /* 0x0000000000027941 */ /* 0x000fea0003800200 */
.L_x_91:
[----:B------:R-:W-:-:S04]  /*97c0*/  MOV R9, 0x0 ;  /* 0x0000000000097802 */ /* 0x000fc80000000f00 */
[----:B------:R-:W-:Y:S05]  /*97d0*/  RET.REL.NODEC R8 `(_Z6besselPdS_S_S_i) ;  /* 0xffffff6808087950 */ /* 0x000fea0003c3ffff */
        .type           $_Z6besselPdS_S_S_i$__internal_trig_reduction_slowpathd,@function
        .size           $_Z6besselPdS_S_S_i$__internal_trig_reduction_slowpathd,(.L_x_106 - $_Z6besselPdS_S_S_i$__internal_trig_reduction_slowpathd)
$_Z6besselPdS_S_S_i$__internal_trig_reduction_slowpathd:
[----:B------:R-:W-:Y:S01]  /*97e0*/  SHF.R.U32.HI R14, RZ, 0x14, R27 ;  /* 0x00000014ff0e7819 */ /* 0x000fe2000001161b */
[----:B------:R-:W-:Y:S02]  /*97f0*/  IMAD.MOV.U32 R15, RZ, RZ, R4 ;  /* 0x000000ffff0f7224 */ /* 0x000fe400078e0004 */
[----:B------:R-:W-:Y:S01]  /*9800*/  IMAD.MOV.U32 R4, RZ, RZ, RZ ;  /* 0x000000ffff047224 */ /* 0x000fe200078e00ff */
[----:B------:R-:W-:-:S04]  /*9810*/  LOP3.LUT R5, R14, 0x7ff, RZ, 0xc0, !PT ;  /* 0x000007ff0e057812 */ /* 0x000fc800078ec0ff */
[----:B------:R-:W-:-:S13]  /*9820*/  ISETP.NE.AND P0, PT, R5, 0x7ff, PT ;  /* 0x000007ff0500780c */ /* 0x000fda0003f05270 */
[----:B------:R-:W-:Y:S05]  /*9830*/  @!P0 BRA `(.L_x_95) ;  /* 0x0000000800688947 */ /* 0x000fea0003800000 */
[----:B------:R-:W-:Y:S01]  /*9840*/  VIADD R4, R5, 0xfffffc00 ;  /* 0xfffffc0005047836 */ /* 0x000fe20000000000 */
[----:B------:R-:W-:Y:S01]  /*9850*/  BSSY.RECONVERGENT B1, `(.L_x_96) ;  /* 0x0000034000017945 */ /* 0x000fe20003800200 */
[----:B------:R-:W-:-:S03]  /*9860*/  CS2R R8, SRZ ;  /* 0x0000000000087805 */ /* 0x000fc6000001ff00 */
[----:B------:R-:W-:Y:S02]  /*9870*/  SHF.R.U32.HI R12, RZ, 0x6, R4 ;  /* 0x00000006ff0c7819 */ /* 0x000fe40000011604 */
[----:B------:R-:W-:Y:S02]  /*9880*/  ISETP.GE.U32.AND P0, PT, R4, 0x80, PT ;  /* 0x000000800400780c */ /* 0x000fe40003f06070 */
[C---:B------:R-:W-:Y:S02]  /*9890*/  IADD3 R4, PT, PT, -R12.reuse, 0x13, RZ ;  /* 0x000000130c047810 */ /* 0x040fe40007ffe1ff */
[----:B------:R-:W-:Y:S02]  /*98a0*/  IADD3 R13, PT, PT, -R12, 0xf, RZ ;  /* 0x0000000f0c0d7810 */ /* 0x000fe40007ffe1ff */
[----:B------:R-:W-:-:S04]  /*98b0*/  SEL R6, R4, 0x12, P0 ;  /* 0x0000001204067807 */ /* 0x000fc80000000000 */
[----:B------:R-:W-:-:S13]  /*98c0*/  ISETP.GE.AND P0, PT, R13, R6, PT ;  /* 0x000000060d00720c */ /* 0x000fda0003f06270 */
[----:B------:R-:W-:Y:S05]  /*98d0*/  @P0 BRA `(.L_x_97) ;  /* 0x0000000000ac0947 */ /* 0x000fea0003800000 */
[----:B------:R-:W0:Y:S01]  /*98e0*/  LDC.64 R4, c[0x0][0x358] ;  /* 0x0000d600ff047b82 */ /* 0x000e220000000a00 */
[C---:B------:R-:W-:Y:S01]  /*98f0*/  SHF.L.U64.HI R29, R15.reuse, 0xb, R27 ;  /* 0x0000000b0f1d7819 */ /* 0x040fe2000001021b */
[----:B------:R-:W-:Y:S01]  /*9900*/  BSSY.RECONVERGENT B2, `(.L_x_98) ;  /* 0x0000022000027945 */ /* 0x000fe20003800200 */
[----:B------:R-:W-:Y:S01]  /*9910*/  IADD3 R12, PT, PT, RZ, -R12, -R6 ;  /* 0x8000000cff0c7210 */ /* 0x000fe20007ffe806 */
[----:B------:R-:W-:Y:S01]  /*9920*/  IMAD.SHL.U32 R15, R15, 0x800, RZ ;  /* 0x000008000f0f7824 */ /* 0x000fe200078e00ff */
[----:B------:R-:W-:Y:S01]  /*9930*/  CS2R R8, SRZ ;  /* 0x0000000000087805 */ /* 0x000fe2000001ff00 */
[----:B------:R-:W-:Y:S01]  /*9940*/  IMAD.MOV.U32 R28, RZ, RZ, RZ ;  /* 0x000000ffff1c7224 */ /* 0x000fe200078e00ff */
[----:B------:R-:W-:-:S07]  /*9950*/  LOP3.LUT R29, R29, 0x80000000, RZ, 0xfc, !PT ;  /* 0x800000001d1d7812 */ /* 0x000fce00078efcff */
.L_x_99:
[----:B------:R-:W1:Y:S01]  /*9960*/  LDC.64 R6, c[0x4][RZ] ;  /* 0x01000000ff067b82 */ /* 0x000e620000000a00 */
[----:B0-----:R-:W-:Y:S02]  /*9970*/  R2UR UR6, R4 ;  /* 0x00000000040672ca */ /* 0x001fe400000e0000 */
[----:B------:R-:W-:Y:S01]  /*9980*/  R2UR UR7, R5 ;  /* 0x00000000050772ca */ /* 0x000fe200000e0000 */
[----:B-1----:R-:W-:-:S12]  /*9990*/  IMAD.WIDE R32, R13, 0x8, R6 ;  /* 0x000000080d207825 */ /* 0x002fd800078e0206 */
[----:B------:R-:W2:Y:S01]  /*99a0*/  LDG.E.64.CONSTANT R6, desc[UR6][R32.64] ;  /* 0x0000000620067981 */ /* 0x000ea2000c1e9b00 */
[----:B------:R-:W-:Y:S01]  /*99b0*/  VIADD R12, R12, 0x1 ;  /* 0x000000010c0c7836 */ /* 0x000fe20000000000 */
[----:B------:R-:W-:Y:S01]  /*99c0*/  IADD3 R13, PT, PT, R13, 0x1, RZ ;  /* 0x000000010d0d7810 */ /* 0x000fe20007ffe0ff */
[----:B--2---:R-:W-:-:S04]  /*99d0*/  IMAD.WIDE.U32 R8, P2, R6, R15, R8 ;  /* 0x0000000f06087225 */ /* 0x004fc80007840008 */
[C---:B------:R-:W-:Y:S02]  /*99e0*/  IMAD R31, R6.reuse, R29, RZ ;  /* 0x0000001d061f7224 */ /* 0x040fe400078e02ff */
[----:B------:R-:W-:Y:S02]  /*99f0*/  IMAD R30, R7, R15, RZ ;  /* 0x0000000f071e7224 */ /* 0x000fe400078e02ff */
[----:B------:R-:W-:Y:S01]  /*9a00*/  IMAD.HI.U32 R6, R6, R29, RZ ;  /* 0x0000001d06067227 */ /* 0x000fe200078e00ff */
[----:B------:R-:W-:-:S03]  /*9a10*/  IADD3 R9, P0, PT, R31, R9, RZ ;  /* 0x000000091f097210 */ /* 0x000fc60007f1e0ff */
[----:B------:R-:W-:Y:S01]  /*9a20*/  IMAD.X R33, RZ, RZ, R6, P2 ;  /* 0x000000ffff217224 */ /* 0x000fe200010e0606 */
[----:B------:R-:W-:Y:S01]  /*9a30*/  IADD3 R9, P1, PT, R30, R9, RZ ;  /* 0x000000091e097210 */ /* 0x000fe20007f3e0ff */
[----:B------:R-:W-:-:S04]  /*9a40*/  IMAD.HI.U32 R30, R7, R15, RZ ;  /* 0x0000000f071e7227 */ /* 0x000fc800078e00ff */
[----:B------:R-:W-:Y:S01]  /*9a50*/  IMAD.HI.U32 R6, R7, R29, RZ ;  /* 0x0000001d07067227 */ /* 0x000fe200078e00ff */
[----:B------:R-:W-:-:S03]  /*9a60*/  IADD3.X R30, P0, PT, R30, R33, RZ, P0, !PT ;  /* 0x000000211e1e7210 */ /* 0x000fc6000071e4ff */
[----:B------:R-:W-:Y:S02]  /*9a70*/  IMAD R7, R7, R29, RZ ;  /* 0x0000001d07077224 */ /* 0x000fe400078e02ff */
[----:B------:R-:W-:Y:S01]  /*9a80*/  IMAD.X R6, RZ, RZ, R6, P0 ;  /* 0x000000ffff067224 */ /* 0x000fe200000e0606 */
[----:B------:R-:W-:Y:S01]  /*9a90*/  ISETP.NE.AND P0, PT, R12, -0xf, PT ;  /* 0xfffffff10c00780c */ /* 0x000fe20003f05270 */
[C---:B------:R-:W-:Y:S01]  /*9aa0*/  IMAD R31, R28.reuse, 0x8, R1 ;  /* 0x000000081c1f7824 */ /* 0x040fe200078e0201 */
[----:B------:R-:W-:Y:S01]  /*9ab0*/  IADD3.X R30, P1, PT, R7, R30, RZ, P1, !PT ;  /* 0x0000001e071e7210 */ /* 0x000fe20000f3e4ff */
[----:B------:R-:W-:-:S03]  /*9ac0*/  VIADD R28, R28, 0x1 ;  /* 0x000000011c1c7836 */ /* 0x000fc60000000000 */
[----:B------:R0:W-:Y:S01]  /*9ad0*/  STL.64 [R31], R8 ;  /* 0x000000081f007387 */ /* 0x0001e20000100a00 */
[----:B------:R-:W-:Y:S02]  /*9ae0*/  IMAD.X R7, RZ, RZ, R6, P1 ;  /* 0x000000ffff077224 */ /* 0x000fe400008e0606 */
[----:B0-----:R-:W-:Y:S02]  /*9af0*/  IMAD.MOV.U32 R8, RZ, RZ, R30 ;  /* 0x000000ffff087224 */ /* 0x001fe400078e001e */
[----:B------:R-:W-:Y:S02]  /*9b00*/  IMAD.MOV.U32 R9, RZ, RZ, R7 ;  /* 0x000000ffff097224 */ /* 0x000fe400078e0007 */
[----:B------:R-:W-:Y:S05]  /*9b10*/  @P0 BRA `(.L_x_99) ;  /* 0xfffffffc00900947 */ /* 0x000fea000383ffff */
[----:B------:R-:W-:Y:S05]  /*9b20*/  BSYNC.RECONVERGENT B2 ;  /* 0x0000000000027941 */ /* 0x000fea0003800200 */
.L_x_98:
[----:B------:R-:W-:-:S05]  /*9b30*/  LOP3.LUT R4, R14, 0x7ff, RZ, 0xc0, !PT ;  /* 0x000007ff0e047812 */ /* 0x000fca00078ec0ff */
[----:B------:R-:W-:-:S05]  /*9b40*/  VIADD R4, R4, 0xfffffc00 ;  /* 0xfffffc0004047836 */ /* 0x000fca0000000000 */
[----:B------:R-:W-:Y:S02]  /*9b50*/  SHF.R.U32.HI R5, RZ, 0x6, R4 ;  /* 0x00000006ff057819 */ /* 0x000fe40000011604 */
[----:B------:R-:W-:Y:S02]  /*9b60*/  ISETP.GE.U32.AND P0, PT, R4, 0x80, PT ;  /* 0x000000800400780c */ /* 0x000fe40003f06070 */
[----:B------:R-:W-:-:S04]  /*9b70*/  IADD3 R5, PT, PT, -R5, 0x13, RZ ;  /* 0x0000001305057810 */ /* 0x000fc80007ffe1ff */
[----:B------:R-:W-:-:S07]  /*9b80*/  SEL R13, R5, 0x12, P0 ;  /* 0x00000012050d7807 */ /* 0x000fce0000000000 */
.L_x_97:
[----:B------:R-:W-:Y:S05]  /*9b90*/  BSYNC.RECONVERGENT B1 ;  /* 0x0000000000017941 */ /* 0x000fea0003800200 */
.L_x_96:
[C---:B------:R-:W-:Y:S02]  /*9ba0*/  LOP3.LUT R4, R14.reuse, 0x7ff, RZ, 0xc0, !PT ;  /* 0x000007ff0e047812 */ /* 0x040fe400078ec0ff */
[----:B------:R-:W-:-:S03]  /*9bb0*/  LOP3.LUT P0, R31, R14, 0x3f, RZ, 0xc0, !PT ;  /* 0x0000003f0e1f7812 */ /* 0x000fc6000780c0ff */
[----:B------:R-:W-:-:S05]  /*9bc0*/  VIADD R4, R4, 0xfffffc00 ;  /* 0xfffffc0004047836 */ /* 0x000fca0000000000 */
[----:B------:R-:W-:-:S05]  /*9bd0*/  SHF.R.U32.HI R4, RZ, 0x6, R4 ;  /* 0x00000006ff047819 */ /* 0x000fca0000011604 */
[----:B------:R-:W-:-:S04]  /*9be0*/  IMAD.IADD R4, R4, 0x1, R13 ;  /* 0x0000000104047824 */ /* 0x000fc800078e020d */
[----:B------:R-:W-:-:S05]  /*9bf0*/  IMAD.U32 R33, R4, 0x8, R1 ;  /* 0x0000000804217824 */ /* 0x000fca00078e0001 */
[----:B------:R0:W-:Y:S04]  /*9c00*/  STL.64 [R33+-0x78], R8 ;  /* 0xffff880821007387 */ /* 0x0001e80000100a00 */
[----:B------:R-:W2:Y:S04]  /*9c10*/  @P0 LDL.64 R28, [R1+0x8] ;  /* 0x00000800011c0983 */ /* 0x000ea80000100a00 */
[----:B------:R-:W3:Y:S04]  /*9c20*/  LDL.64 R6, [R1+0x10] ;  /* 0x0000100001067983 */ /* 0x000ee80000100a00 */
[----:B------:R-:W4:Y:S01]  /*9c30*/  LDL.64 R4, [R1+0x18] ;  /* 0x0000180001047983 */ /* 0x000f220000100a00 */
[----:B------:R-:W-:Y:S01]  /*9c40*/  @P0 LOP3.LUT R13, R31, 0x3f, RZ, 0x3c, !PT ;  /* 0x0000003f1f0d0812 */ /* 0x000fe200078e3cff */
[----:B------:R-:W-:Y:S01]  /*9c50*/  BSSY.RECONVERGENT B1, `(.L_x_100) ;  /* 0x0000034000017945 */ /* 0x000fe20003800200 */
[----:B--2---:R-:W-:-:S02]  /*9c60*/  @P0 SHF.R.U64 R14, R28, 0x1, R29 ;  /* 0x000000011c0e0819 */ /* 0x004fc4000000121d */
[----:B------:R-:W-:Y:S02]  /*9c70*/  @P0 SHF.R.U32.HI R28, RZ, 0x1, R29 ;  /* 0x00000001ff1c0819 */ /* 0x000fe4000001161d */
[----:B---3--:R-:W-:Y:S02]  /*9c80*/  @P0 SHF.L.U32 R15, R6, R31, RZ ;  /* 0x0000001f060f0219 */ /* 0x008fe400000006ff */
[----:B0-----:R-:W-:Y:S02]  /*9c90*/  @P0 SHF.R.U64 R8, R14, R13, R28 ;  /* 0x0000000d0e080219 */ /* 0x001fe4000000121c */
[--C-:B------:R-:W-:Y:S02]  /*9ca0*/  @P0 SHF.R.U32.HI R12, RZ, 0x1, R7.reuse ;  /* 0x00000001ff0c0819 */ /* 0x100fe40000011607 */
[C-C-:B------:R-:W-:Y:S02]  /*9cb0*/  @P0 SHF.R.U64 R29, R6.reuse, 0x1, R7.reuse ;  /* 0x00000001061d0819 */ /* 0x140fe40000001207 */
[----:B------:R-:W-:-:S02]  /*9cc0*/  @P0 SHF.L.U64.HI R30, R6, R31, R7 ;  /* 0x0000001f061e0219 */ /* 0x000fc40000010207 */
[----:B------:R-:W-:Y:S02]  /*9cd0*/  @P0 SHF.R.U32.HI R9, RZ, R13, R28 ;  /* 0x0000000dff090219 */ /* 0x000fe4000001161c */
[----:B------:R-:W-:Y:S02]  /*9ce0*/  @P0 LOP3.LUT R6, R15, R8, RZ, 0xfc, !PT ;  /* 0x000000080f060212 */ /* 0x000fe400078efcff */
[----:B----4-:R-:W-:Y:S02]  /*9cf0*/  @P0 SHF.L.U32 R14, R4, R31, RZ ;  /* 0x0000001f040e0219 */ /* 0x010fe400000006ff */
[--C-:B------:R-:W-:Y:S02]  /*9d00*/  @P0 SHF.R.U64 R29, R29, R13, R12.reuse ;  /* 0x0000000d1d1d0219 */ /* 0x100fe4000000120c */
[----:B------:R-:W-:Y:S02]  /*9d10*/  @P0 LOP3.LUT R7, R30, R9, RZ, 0xfc, !PT ;  /* 0x000000091e070212 */ /* 0x000fe400078efcff */
[----:B------:R-:W-:Y:S01]  /*9d20*/  @P0 SHF.R.U32.HI R13, RZ, R13, R12 ;  /* 0x0000000dff0d0219 */ /* 0x000fe2000001160c */
[----:B------:R-:W-:Y:S01]  /*9d30*/  IMAD.SHL.U32 R12, R6, 0x4, RZ ;  /* 0x00000004060c7824 */ /* 0x000fe200078e00ff */
[----:B------:R-:W-:-:S02]  /*9d40*/  @P0 SHF.L.U64.HI R8, R4, R31, R5 ;  /* 0x0000001f04080219 */ /* 0x000fc40000010205 */
[----:B------:R-:W-:Y:S02]  /*9d50*/  @P0 LOP3.LUT R4, R14, R29, RZ, 0xfc, !PT ;  /* 0x0000001d0e040212 */ /* 0x000fe400078efcff */
[----:B------:R-:W-:Y:S02]  /*9d60*/  SHF.L.U64.HI R6, R6, 0x2, R7 ;  /* 0x0000000206067819 */ /* 0x000fe40000010207 */
[----:B------:R-:W-:Y:S02]  /*9d70*/  @P0 LOP3.LUT R5, R8, R13, RZ, 0xfc, !PT ;  /* 0x0000000d08050212 */ /* 0x000fe400078efcff */
[----:B------:R-:W-:Y:S02]  /*9d80*/  SHF.L.W.U32.HI R7, R7, 0x2, R4 ;  /* 0x0000000207077819 */ /* 0x000fe40000010e04 */
[----:B------:R-:W-:Y:S02]  /*9d90*/  IADD3 RZ, P0, PT, RZ, -R12, RZ ;  /* 0x8000000cffff7210 */ /* 0x000fe40007f1e0ff */
[----:B------:R-:W-:-:S02]  /*9da0*/  LOP3.LUT R8, RZ, R6, RZ, 0x33, !PT ;  /* 0x00000006ff087212 */ /* 0x000fc400078e33ff */
[----:B------:R-:W-:Y:S02]  /*9db0*/  SHF.L.W.U32.HI R4, R4, 0x2, R5 ;  /* 0x0000000204047819 */ /* 0x000fe40000010e05 */
[----:B------:R-:W-:Y:S02]  /*9dc0*/  LOP3.LUT R9, RZ, R7, RZ, 0x33, !PT ;  /* 0x00000007ff097212 */ /* 0x000fe400078e33ff */
[----:B------:R-:W-:Y:S02]  /*9dd0*/  IADD3.X R13, P0, PT, RZ, R8, RZ, P0, !PT ;  /* 0x00000008ff0d7210 */ /* 0x000fe4000071e4ff */
[----:B------:R-:W-:Y:S02]  /*9de0*/  LOP3.LUT R8, RZ, R4, RZ, 0x33, !PT ;  /* 0x00000004ff087212 */ /* 0x000fe400078e33ff */
[----:B------:R-:W-:Y:S02]  /*9df0*/  IADD3.X R14, P1, PT, RZ, R9, RZ, P0, !PT ;  /* 0x00000009ff0e7210 */ /* 0x000fe4000073e4ff */
[----:B------:R-:W-:-:S03]  /*9e00*/  ISETP.GT.U32.AND P2, PT, R7, -0x1, PT ;  /* 0xffffffff0700780c */ /* 0x000fc60003f44070 */
[----:B------:R-:W-:Y:S01]  /*9e10*/  IMAD.X R9, RZ, RZ, R8, P1 ;  /* 0x000000ffff097224 */ /* 0x000fe200008e0608 */
[----:B------:R-:W-:-:S04]  /*9e20*/  ISETP.GT.AND.EX P0, PT, R4, -0x1, PT, P2 ;  /* 0xffffffff0400780c */ /* 0x000fc80003f04320 */
[----:B------:R-:W-:Y:S02]  /*9e30*/  SEL R9, R4, R9, P0 ;  /* 0x0000000904097207 */ /* 0x000fe40000000000 */
[----:B------:R-:W-:Y:S02]  /*9e40*/  SEL R14, R7, R14, P0 ;  /* 0x0000000e070e7207 */ /* 0x000fe40000000000 */
[----:B------:R-:W-:-:S04]  /*9e50*/  ISETP.NE.U32.AND P1, PT, R9, RZ, PT ;  /* 0x000000ff0900720c */ /* 0x000fc80003f25070 */
[----:B------:R-:W-:Y:S01]  /*9e60*/  SEL R7, R14, R9, !P1 ;  /* 0x000000090e077207 */ /* 0x000fe20004800000 */
[----:B------:R-:W-:-:S05]  /*9e70*/  @!P0 IMAD.MOV R12, RZ, RZ, -R12 ;  /* 0x000000ffff0c8224 */ /* 0x000fca00078e0a0c */
[----:B------:R-:W0:Y:S02]  /*9e80*/  FLO.U32 R7, R7 ;  /* 0x0000000700077300 */ /* 0x000e2400000e0000 */
[C---:B0-----:R-:W-:Y:S02]  /*9e90*/  IADD3 R15, PT, PT, -R7.reuse, 0x1f, RZ ;  /* 0x0000001f070f7810 */ /* 0x041fe40007ffe1ff */
[----:B------:R-:W-:-:S03]  /*9ea0*/  IADD3 R8, PT, PT, -R7, 0x3f, RZ ;  /* 0x0000003f07087810 */ /* 0x000fc60007ffe1ff */
[----:B------:R-:W-:Y:S01]  /*9eb0*/  @P1 IMAD.MOV R8, RZ, RZ, R15 ;  /* 0x000000ffff081224 */ /* 0x000fe200078e020f */
[----:B------:R-:W-:-:S04]  /*9ec0*/  SEL R15, R6, R13, P0 ;  /* 0x0000000d060f7207 */ /* 0x000fc80000000000 */
[----:B------:R-:W-:-:S13]  /*9ed0*/  ISETP.NE.AND P1, PT, R8, RZ, PT ;  /* 0x000000ff0800720c */ /* 0x000fda0003f25270 */
[----:B------:R-:W-:Y:S05]  /*9ee0*/  @!P1 BRA `(.L_x_101) ;  /* 0x0000000000289947 */ /* 0x000fea0003800000 */
[----:B------:R-:W-:Y:S02]  /*9ef0*/  LOP3.LUT R7, R8, 0x3f, RZ, 0xc0, !PT ;  /* 0x0000003f08077812 */ /* 0x000fe400078ec0ff */
[--C-:B------:R-:W-:Y:S02]  /*9f00*/  SHF.R.U64 R13, R12, 0x1, R15.reuse ;  /* 0x000000010c0d7819 */ /* 0x100fe4000000120f */
[----:B------:R-:W-:Y:S02]  /*9f10*/  SHF.R.U32.HI R15, RZ, 0x1, R15 ;  /* 0x00000001ff0f7819 */ /* 0x000fe4000001160f */
[----:B------:R-:W-:Y:S02]  /*9f20*/  LOP3.LUT R6, R8, 0x3f, RZ, 0xc, !PT ;  /* 0x0000003f08067812 */ /* 0x000fe400078e0cff */
[CC--:B------:R-:W-:Y:S02]  /*9f30*/  SHF.L.U64.HI R9, R14.reuse, R7.reuse, R9 ;  /* 0x000000070e097219 */ /* 0x0c0fe40000010209 */
[----:B------:R-:W-:-:S02]  /*9f40*/  SHF.L.U32 R7, R14, R7, RZ ;  /* 0x000000070e077219 */ /* 0x000fc400000006ff */
[-CC-:B------:R-:W-:Y:S02]  /*9f50*/  SHF.R.U64 R14, R13, R6.reuse, R15.reuse ;  /* 0x000000060d0e7219 */ /* 0x180fe4000000120f */
[----:B------:R-:W-:Y:S02]  /*9f60*/  SHF.R.U32.HI R6, RZ, R6, R15 ;  /* 0x00000006ff067219 */ /* 0x000fe4000001160f */
[----:B------:R-:W-:Y:S02]  /*9f70*/  LOP3.LUT R14, R7, R14, RZ, 0xfc, !PT ;  /* 0x0000000e070e7212 */ /* 0x000fe400078efcff */
[----:B------:R-:W-:-:S07]  /*9f80*/  LOP3.LUT R9, R9, R6, RZ, 0xfc, !PT ;  /* 0x0000000609097212 */ /* 0x000fce00078efcff */
.L_x_101:
[----:B------:R-:W-:Y:S05]  /*9f90*/  BSYNC.RECONVERGENT B1 ;  /* 0x0000000000017941 */ /* 0x000fea0003800200 */
.L_x_100:
[----:B------:R-:W-:Y:S02]  /*9fa0*/  HFMA2 R7, -RZ, RZ, 0, 0 ;  /* 0x00000000ff077431 */ /* 0x000fe400000001ff */
[----:B------:R-:W-:-:S04]  /*9fb0*/  IMAD.WIDE.U32 R12, R14, 0x2168c235, RZ ;  /* 0x2168c2350e0c7825 */ /* 0x000fc800078e00ff */
[----:B------:R-:W-:Y:S01]  /*9fc0*/  IMAD.MOV.U32 R6, RZ, RZ, R13 ;  /* 0x000000ffff067224 */ /* 0x000fe200078e000d */
[----:B------:R-:W-:Y:S01]  /*9fd0*/  IADD3 RZ, P1, PT, R12, R12, RZ ;  /* 0x0000000c0cff7210 */ /* 0x000fe20007f3e0ff */
[----:B------:R-:W-:-:S04]  /*9fe0*/  IMAD.HI.U32 R13, R9, -0x36f0255e, RZ ;  /* 0xc90fdaa2090d7827 */ /* 0x000fc800078e00ff */
[----:B------:R-:W-:-:S04]  /*9ff0*/  IMAD.WIDE.U32 R6, R14, -0x36f0255e, R6 ;  /* 0xc90fdaa20e067825 */ /* 0x000fc800078e0006 */
[C---:B------:R-:W-:Y:S02]  /*a000*/  IMAD R15, R9.reuse, -0x36f0255e, RZ ;  /* 0xc90fdaa2090f7824 */ /* 0x040fe400078e02ff */
[----:B------:R-:W-:-:S04]  /*a010*/  IMAD.WIDE.U32 R6, P2, R9, 0x2168c235, R6 ;  /* 0x2168c23509067825 */ /* 0x000fc80007840006 */
[----:B------:R-:W-:Y:S01]  /*a020*/  IMAD.X R9, RZ, RZ, R13, P2 ;  /* 0x000000ffff097224 */ /* 0x000fe200010e060d */
[----:B------:R-:W-:Y:S02]  /*a030*/  IADD3 R7, P2, PT, R15, R7, RZ ;  /* 0x000000070f077210 */ /* 0x000fe40007f5e0ff */
[----:B------:R-:W-:Y:S02]  /*a040*/  IADD3.X RZ, P1, PT, R6, R6, RZ, P1, !PT ;  /* 0x0000000606ff7210 */ /* 0x000fe40000f3e4ff */
[C---:B------:R-:W-:Y:S01]  /*a050*/  ISETP.GT.U32.AND P3, PT, R7.reuse, RZ, PT ;  /* 0x000000ff0700720c */ /* 0x040fe20003f64070 */
[----:B------:R-:W-:Y:S01]  /*a060*/  IMAD.X R9, RZ, RZ, R9, P2 ;  /* 0x000000ffff097224 */ /* 0x000fe200010e0609 */
[----:B------:R-:W-:-:S04]  /*a070*/  IADD3.X R6, P2, PT, R7, R7, RZ, P1, !PT ;  /* 0x0000000707067210 */ /* 0x000fc80000f5e4ff */
[C---:B------:R-:W-:Y:S01]  /*a080*/  ISETP.GT.AND.EX P1, PT, R9.reuse, RZ, PT, P3 ;  /* 0x000000ff0900720c */ /* 0x040fe20003f24330 */
[----:B------:R-:W-:-:S03]  /*a090*/  IMAD.X R12, R9, 0x1, R9, P2 ;  /* 0x00000001090c7824 */ /* 0x000fc600010e0609 */
[----:B------:R-:W-:Y:S02]  /*a0a0*/  SEL R6, R6, R7, P1 ;  /* 0x0000000706067207 */ /* 0x000fe40000800000 */
[----:B------:R-:W-:Y:S02]  /*a0b0*/  SEL R12, R12, R9, P1 ;  /* 0x000000090c0c7207 */ /* 0x000fe40000800000 */
[----:B------:R-:W-:Y:S02]  /*a0c0*/  IADD3 R15, P2, PT, R6, 0x1, RZ ;  /* 0x00000001060f7810 */ /* 0x000fe40007f5e0ff */
[----:B------:R-:W-:Y:S02]  /*a0d0*/  SEL R7, RZ, 0xffffffff, !P1 ;  /* 0xffffffffff077807 */ /* 0x000fe40004800000 */
[----:B------:R-:W-:Y:S01]  /*a0e0*/  LOP3.LUT P1, R27, R27, 0x80000000, RZ, 0xc0, !PT ;  /* 0x800000001b1b7812 */ /* 0x000fe2000782c0ff */
[----:B------:R-:W-:Y:S02]  /*a0f0*/  IMAD.X R12, RZ, RZ, R12, P2 ;  /* 0x000000ffff0c7224 */ /* 0x000fe400010e060c */
[----:B------:R-:W-:Y:S01]  /*a100*/  IMAD.IADD R6, R7, 0x1, -R8 ;  /* 0x0000000107067824 */ /* 0x000fe200078e0a08 */
[----:B------:R-:W-:-:S02]  /*a110*/  SHF.R.U32.HI R7, RZ, 0x1e, R5 ;  /* 0x0000001eff077819 */ /* 0x000fc40000011605 */
[----:B------:R-:W-:Y:S01]  /*a120*/  SHF.R.U64 R15, R15, 0xa, R12 ;  /* 0x0000000a0f0f7819 */ /* 0x000fe2000000120c */
[----:B------:R-:W-:Y:S01]  /*a130*/  IMAD.SHL.U32 R6, R6, 0x100000, RZ ;  /* 0x0010000006067824 */ /* 0x000fe200078e00ff */
[----:B------:R-:W-:Y:S02]  /*a140*/  LEA.HI R4, R4, R7, RZ, 0x1 ;  /* 0x0000000704047211 */ /* 0x000fe400078f08ff */
[----:B------:R-:W-:Y:S02]  /*a150*/  IADD3 R15, P2, PT, R15, 0x1, RZ ;  /* 0x000000010f0f7810 */ /* 0x000fe40007f5e0ff */
[----:B------:R-:W-:Y:S01]  /*a160*/  @!P0 LOP3.LUT R27, R27, 0x80000000, RZ, 0x3c, !PT ;  /* 0x800000001b1b8812 */ /* 0x000fe200078e3cff */
[----:B------:R-:W-:Y:S01]  /*a170*/  @P1 IMAD.MOV R4, RZ, RZ, -R4 ;  /* 0x000000ffff041224 */ /* 0x000fe200078e0a04 */
[----:B------:R-:W-:-:S04]  /*a180*/  LEA.HI.X R12, R12, RZ, RZ, 0x16, P2 ;  /* 0x000000ff0c0c7211 */ /* 0x000fc800010fb4ff */
[--C-:B------:R-:W-:Y:S02]  /*a190*/  SHF.R.U64 R15, R15, 0x1, R12.reuse ;  /* 0x000000010f0f7819 */ /* 0x100fe4000000120c */
[----:B------:R-:W-:Y:S02]  /*a1a0*/  SHF.R.U32.HI R5, RZ, 0x1, R12 ;  /* 0x00000001ff057819 */ /* 0x000fe4000001160c */
[----:B------:R-:W-:-:S04]  /*a1b0*/  IADD3 R15, P2, P3, RZ, RZ, R15 ;  /* 0x000000ffff0f7210 */ /* 0x000fc80007b5e00f */
[----:B------:R-:W-:-:S04]  /*a1c0*/  IADD3.X R6, PT, PT, R6, 0x3fe00000, R5, P2, P3 ;  /* 0x3fe0000006067810 */ /* 0x000fc800017e6405 */
[----:B------:R-:W-:-:S07]  /*a1d0*/  LOP3.LUT R27, R6, R27, RZ, 0xfc, !PT ;  /* 0x0000001b061b7212 */ /* 0x000fce00078efcff */
.L_x_95:
[----:B------:R-:W-:Y:S02]  /*a1e0*/  IMAD.MOV.U32 R9, RZ, RZ, R27 ;  /* 0x000000ffff097224 */ /* 0x000fe400078e001b */
[----:B------:R-:W-:Y:S02]  /*a1f0*/  IMAD.MOV.U32 R27, RZ, RZ, 0x0 ;  /* 0x00000000ff1b7424 */ /* 0x000fe400078e00ff */
[----:B------:R-:W-:Y:S02]  /*a200*/  IMAD.MOV.U32 R8, RZ, RZ, R15 ;  /* 0x000000ffff087224 */ /* 0x000fe400078e000f */
[----:B------:R-:W-:Y:S05]  /*a210*/  RET.REL.NODEC R26 `(_Z6besselPdS_S_S_i) ;  /* 0xffffff5c1a787950 */ /* 0x000fea0003c3ffff */
.L_x_102:
[----:B------:R-:W-:-:S00]  /*a220*/  BRA `(.L_x_102) ;  /* 0xfffffffc00fc7947 */ /* 0x000fc0000383ffff */
[----:B------:R-:W-:-:S00]  /*a230*/  NOP ;  /* 0x0000000000007918 */ /* 0x000fc00000000000 */
        /* <DEDUP_REMOVED lines=12> */
.L_x_106:


//--------------------- .nv.global.init           --------------------------
	.section	.nv.global.init,"aw",@progbits
	.align	16
.nv.global.init:
	.type		__cudart_sin_cos_coeffs,@object
	.size		__cudart_sin_cos_coeffs,(__cudart_i2opi_d - __cudart_sin_cos_coeffs)
__cudart_sin_cos_coeffs:
        /*0000*/ 	.byte	0x46, 0xd2, 0xb0, 0x2c, 0xf1, 0xe5, 0x5a, 0xbe, 0x92, 0xe3, 0xac, 0x69, 0xe3, 0x1d, 0xc7, 0x3e
        /*0010*/ 	.byte	0xa1, 0x62, 0xdb, 0x19, 0xa0, 0x01, 0x2a, 0xbf, 0x18, 0x08, 0x11, 0x11, 0x11, 0x11, 0x81, 0x3f
        /*0020*/ 	.byte	0x54, 0x55, 0x55, 0x55, 0x55, 0x55, 0xc5, 0xbf, 0x00, 0x00, 0x00, 0x00, 0x00, 0x00, 0x00, 0x00
        /*0030*/ 	.byte	0x00, 0x00, 0x00, 0x00, 0x00, 0x00, 0x00, 0x00, 0x64, 0x81, 0xfd, 0x20, 0x83, 0xff, 0xa8, 0xbd
        /*0040*/ 	.byte	0x28, 0x85, 0xef, 0xc1, 0xa7, 0xee, 0x21, 0x3e, 0xd9, 0xe6, 0x06, 0x8e, 0x4f, 0x7e, 0x92, 0xbe
        /*0050*/ 	.byte	0xe9, 0xbc, 0xdd, 0x19, 0xa0, 0x01, 0xfa, 0x3e, 0x47, 0x5d, 0xc1, 0x16, 0x6c, 0xc1, 0x56, 0xbf
        /*0060*/ 	.byte	0x51, 0x55, 0x55, 0x55, 0x55, 0x55, 0xa5, 0x3f, 0x00, 0x00, 0x00, 0x00, 0x00, 0x00, 0xe0, 0xbf
        /*0070*/ 	.byte	0x00, 0x00, 0x00, 0x00, 0x00, 0x00, 0xf0, 0x3f, 0x00, 0x00, 0x00, 0x00, 0x00, 0x00, 0x00, 0x00
	.type		__cudart_i2opi_d,@object
	.size		__cudart_i2opi_d,(.L_0 - __cudart_i2opi_d)
__cudart_i2opi_d:
        /* <DEDUP_REMOVED lines=9> */
.L_0:


//--------------------- .nv.shared.reserved.0     --------------------------
	.section	.nv.shared.reserved.0,"aw",@nobits
	.weak		__nv_reservedSMEM_offset_0_alias
	.size		__nv_reservedSMEM_offset_0_alias, 0, 64
	.other		__nv_reservedSMEM_offset_0_alias,@"STO_CUDA_RESERVED_SHARED STV_DEFAULT"
__nv_reservedSMEM_offset_0_alias:
	.zero		0
	.zero		64


//--------------------- .nv.constant0._Z6besselPdS_S_S_i --------------------------
	.section	.nv.constant0._Z6besselPdS_S_S_i,"a",@progbits
	.sectionflags	@""
	.align	4
.nv.constant0._Z6besselPdS_S_S_i:
	.zero		932


//--------------------- SYMBOLS --------------------------

	.type		.nv.reservedSmem.offset0,@object
	.size		.nv.reservedSmem.offset0,0x4
